// auto-generated by cutlass_sweep.gemm — config: {"arch": "sm_90", "cluster_m": 1, "cluster_n": 1, "dtype": "e5m2", "dtype_b": "e5m2", "layout": "nt", "stages": 0, "tile_k": 64, "tile_m": 128, "tile_n": 128}
#include "cutlass/cutlass.h"
#include "cutlass/gemm/collective/collective_builder.hpp"
#include "cutlass/gemm/device/gemm_universal_adapter.h"
#include "cutlass/gemm/kernel/gemm_universal.hpp"
#include "cutlass/epilogue/collective/collective_builder.hpp"

using ElemA = cutlass::float_e5m2_t;
using ElemB = cutlass::float_e5m2_t;
using ElemCD = cutlass::float_e5m2_t;
using Acc  = float;
using TileShape    = cute::Shape<cute::_128, cute::_128, cute::_64>;
using ClusterShape = cute::Shape<cute::_1, cute::_1, cute::_1>;

using CollectiveEpilogue = typename cutlass::epilogue::collective::CollectiveBuilder<
    cutlass::arch::Sm90, cutlass::arch::OpClassTensorOp,
    TileShape, ClusterShape,
    cutlass::epilogue::collective::EpilogueTileAuto,
    Acc, Acc,
    ElemCD, cutlass::layout::RowMajor, 128 / cutlass::sizeof_bits<ElemCD>::value,
    ElemCD, cutlass::layout::RowMajor, 128 / cutlass::sizeof_bits<ElemCD>::value,
    cutlass::epilogue::collective::EpilogueScheduleAuto
  >::CollectiveOp;

using CollectiveMainloop = typename cutlass::gemm::collective::CollectiveBuilder<
    cutlass::arch::Sm90, cutlass::arch::OpClassTensorOp,
    ElemA, cutlass::layout::RowMajor, 128 / cutlass::sizeof_bits<ElemA>::value,
    ElemB, cutlass::layout::ColumnMajor, 128 / cutlass::sizeof_bits<ElemB>::value,
    Acc,
    TileShape, ClusterShape,
    cutlass::gemm::collective::StageCountAutoCarveout<static_cast<int>(sizeof(typename CollectiveEpilogue::SharedStorage))>,
    cutlass::gemm::collective::KernelScheduleAuto
  >::CollectiveOp;

using GemmKernel = cutlass::gemm::kernel::GemmUniversal<
    cute::Shape<int,int,int,int>,
    CollectiveMainloop,
    CollectiveEpilogue
>;
using Gemm = cutlass::gemm::device::GemmUniversalAdapter<GemmKernel>;

// Force the device kernel symbol into the cubin without needing a host main.
auto* _anchor = &cutlass::device_kernel<GemmKernel>;


// ===== COMPILED SASS (sm_90a) =====

	.target	sm_90a

	.elftype	@"ET_EXEC"


//--------------------- .note.nv.tkinfo           --------------------------
	.section	.note.nv.tkinfo,"",@"SHT_NOTE"
	.sectionflags	@"SHF_NOTE_NV_TKINFO"
	.tkinfo
        /*0018*/ 	.word	0x00000002
        /*0030*/ 	.string	""
        /*0030*/ 	.string	"ptxas"
        /*0030*/ 	.string	"Cuda compilation tools, release 13.0, V13.0.88"
        /*0030*/ 	.string	"Build cuda_13.0.r13.0/compiler.36424714_0"
        /*0030*/ 	.string	"-arch sm_90a -m 64 "



//--------------------- .note.nv.cuinfo           --------------------------
	.section	.note.nv.cuinfo,"",@"SHT_NOTE"
	.sectionflags	@"SHF_NOTE_NV_CUINFO"
        /*0018*/ 	.short	0x0002
        /*001a*/ 	.short	0x005a
        /*001c*/ 	.short	0x0082
	.zero		2


//--------------------- .nv.info                  --------------------------
	.section	.nv.info,"",@"SHT_CUDA_INFO"
	.align	4


	//----- nvinfo : EIATTR_REGCOUNT
	.align		4
        /*0000*/ 	.byte	0x04, 0x2f
        /*0002*/ 	.short	(.L_12 - .L_11)
	.align		4
.L_11:
        /*0004*/ 	.word	index@(_ZN7cutlass13device_kernelINS_4gemm6kernel13GemmUniversalIN4cute5tupleIJiiiiEEENS1_10collective13CollectiveMmaINS1_37MainloopSm90TmaGmmaWarpSpecializedFP8ILi14ENS5_IJNS4_1CILi1EEESB_SB_EEENS1_35KernelTmaWarpSpecializedCooperativeEEENS5_IJNSA_ILi128EEESF_NSA_ILi64EEEEEENS_12float_e5m2_tENS5_IJlSB_lEEESI_SJ_NS4_8TiledMMAINS4_8MMA_AtomIJNS4_4SM904GMMA31MMA_64x128x32_F32E5M2E5M2_SS_TNILNSN_7ScaleInE1ELSP_1EEEEEENS4_6LayoutINS5_IJNSA_ILi2EEESB_SB_EEENS5_IJSB_NSA_ILi0EEESV_EEEEENS5_IJNS4_10UnderscoreESY_SY_EEEEENS4_13SM90_TMA_LOADENS4_14ComposedLayoutINS4_7SwizzleILi2ELi4ELi3EEENS4_18smem_ptr_flag_bitsILi8EEENSS_INS5_IJNSA_ILi8EEESG_EEENS5_IJSG_SB_EEEEEEEvNS4_8identityES11_S1B_vS1C_EENS_8epilogue10collective6detail29Sm90TmaWarpSpecializedAdapterINS1F_15DefaultEpilogueISI_SJ_SJ_NS1E_6thread17LinearCombinationISI_Li1EffLNS1J_9ScaleType4KindE0ELNS_15FloatRoundStyleE2ESI_EENS1_15EpilogueDefaultEEEEEvvEEEEvNT_6ParamsE)
        /*0008*/ 	.word	0x000000a8


	//----- nvinfo : EIATTR_FRAME_SIZE
	.align		4
.L_12:
        /*000c*/ 	.byte	0x04, 0x11
        /*000e*/ 	.short	(.L_14 - .L_13)
	.align		4
.L_13:
        /*0010*/ 	.word	index@(_ZN7cutlass13device_kernelINS_4gemm6kernel13GemmUniversalIN4cute5tupleIJiiiiEEENS1_10collective13CollectiveMmaINS1_37MainloopSm90TmaGmmaWarpSpecializedFP8ILi14ENS5_IJNS4_1CILi1EEESB_SB_EEENS1_35KernelTmaWarpSpecializedCooperativeEEENS5_IJNSA_ILi128EEESF_NSA_ILi64EEEEEENS_12float_e5m2_tENS5_IJlSB_lEEESI_SJ_NS4_8TiledMMAINS4_8MMA_AtomIJNS4_4SM904GMMA31MMA_64x128x32_F32E5M2E5M2_SS_TNILNSN_7ScaleInE1ELSP_1EEEEEENS4_6LayoutINS5_IJNSA_ILi2EEESB_SB_EEENS5_IJSB_NSA_ILi0EEESV_EEEEENS5_IJNS4_10UnderscoreESY_SY_EEEEENS4_13SM90_TMA_LOADENS4_14ComposedLayoutINS4_7SwizzleILi2ELi4ELi3EEENS4_18smem_ptr_flag_bitsILi8EEENSS_INS5_IJNSA_ILi8EEESG_EEENS5_IJSG_SB_EEEEEEEvNS4_8identityES11_S1B_vS1C_EENS_8epilogue10collective6detail29Sm90TmaWarpSpecializedAdapterINS1F_15DefaultEpilogueISI_SJ_SJ_NS1E_6thread17LinearCombinationISI_Li1EffLNS1J_9ScaleType4KindE0ELNS_15FloatRoundStyleE2ESI_EENS1_15EpilogueDefaultEEEEEvvEEEEvNT_6ParamsE)
        /*0014*/ 	.word	0x00000000


	//----- nvinfo : EIATTR_MIN_STACK_SIZE
	.align		4
.L_14:
        /*0018*/ 	.byte	0x04, 0x12
        /*001a*/ 	.short	(.L_16 - .L_15)
	.align		4
.L_15:
        /*001c*/ 	.word	index@(_ZN7cutlass13device_kernelINS_4gemm6kernel13GemmUniversalIN4cute5tupleIJiiiiEEENS1_10collective13CollectiveMmaINS1_37MainloopSm90TmaGmmaWarpSpecializedFP8ILi14ENS5_IJNS4_1CILi1EEESB_SB_EEENS1_35KernelTmaWarpSpecializedCooperativeEEENS5_IJNSA_ILi128EEESF_NSA_ILi64EEEEEENS_12float_e5m2_tENS5_IJlSB_lEEESI_SJ_NS4_8TiledMMAINS4_8MMA_AtomIJNS4_4SM904GMMA31MMA_64x128x32_F32E5M2E5M2_SS_TNILNSN_7ScaleInE1ELSP_1EEEEEENS4_6LayoutINS5_IJNSA_ILi2EEESB_SB_EEENS5_IJSB_NSA_ILi0EEESV_EEEEENS5_IJNS4_10UnderscoreESY_SY_EEEEENS4_13SM90_TMA_LOADENS4_14ComposedLayoutINS4_7SwizzleILi2ELi4ELi3EEENS4_18smem_ptr_flag_bitsILi8EEENSS_INS5_IJNSA_ILi8EEESG_EEENS5_IJSG_SB_EEEEEEEvNS4_8identityES11_S1B_vS1C_EENS_8epilogue10collective6detail29Sm90TmaWarpSpecializedAdapterINS1F_15DefaultEpilogueISI_SJ_SJ_NS1E_6thread17LinearCombinationISI_Li1EffLNS1J_9ScaleType4KindE0ELNS_15FloatRoundStyleE2ESI_EENS1_15EpilogueDefaultEEEEEvvEEEEvNT_6ParamsE)
        /*0020*/ 	.word	0x00000000
.L_16:


//--------------------- .nv.compat                --------------------------
	.section	.nv.compat,"",@"SHT_CUDA_COMPAT_INFO"
	.align	4
        /*0000*/ 	.byte	0x02, 0x09, 0x01, 0x00, 0x02, 0x02, 0x04, 0x00, 0x02, 0x05, 0x05, 0x00, 0x03, 0x07, 0x01, 0x01
        /*0010*/ 	.byte	0x02, 0x03, 0x01, 0x00, 0x02, 0x06, 0x01, 0x00, 0x04, 0x0b, 0x08, 0x00, 0x00, 0x00, 0x00, 0x00
        /*0020*/ 	.byte	0x00, 0x00, 0x00, 0x00


//--------------------- .nv.info._ZN7cutlass13device_kernelINS_4gemm6kernel13GemmUniversalIN4cute5tupleIJiiiiEEENS1_10collective13CollectiveMmaINS1_37MainloopSm90TmaGmmaWarpSpecializedFP8ILi14ENS5_IJNS4_1CILi1EEESB_SB_EEENS1_35KernelTmaWarpSpecializedCooperativeEEENS5_IJNSA_ILi128EEESF_NSA_ILi64EEEEEENS_12float_e5m2_tENS5_IJlSB_lEEESI_SJ_NS4_8TiledMMAINS4_8MMA_AtomIJNS4_4SM904GMMA31MMA_64x128x32_F32E5M2E5M2_SS_TNILNSN_7ScaleInE1ELSP_1EEEEEENS4_6LayoutINS5_IJNSA_ILi2EEESB_SB_EEENS5_IJSB_NSA_ILi0EEESV_EEEEENS5_IJNS4_10UnderscoreESY_SY_EEEEENS4_13SM90_TMA_LOADENS4_14ComposedLayoutINS4_7SwizzleILi2ELi4ELi3EEENS4_18smem_ptr_flag_bitsILi8EEENSS_INS5_IJNSA_ILi8EEESG_EEENS5_IJSG_SB_EEEEEEEvNS4_8identityES11_S1B_vS1C_EENS_8epilogue10collective6detail29Sm90TmaWarpSpecializedAdapterINS1F_15DefaultEpilogueISI_SJ_SJ_NS1E_6thread17LinearCombinationISI_Li1EffLNS1J_9ScaleType4KindE0ELNS_15FloatRoundStyleE2ESI_EENS1_15EpilogueDefaultEEEEEvvEEEEvNT_6ParamsE --------------------------
	.section	.nv.info._ZN7cutlass13device_kernelINS_4gemm6kernel13GemmUniversalIN4cute5tupleIJiiiiEEENS1_10collective13CollectiveMmaINS1_37MainloopSm90TmaGmmaWarpSpecializedFP8ILi14ENS5_IJNS4_1CILi1EEESB_SB_EEENS1_35KernelTmaWarpSpecializedCooperativeEEENS5_IJNSA_ILi128EEESF_NSA_ILi64EEEEEENS_12float_e5m2_tENS5_IJlSB_lEEESI_SJ_NS4_8TiledMMAINS4_8MMA_AtomIJNS4_4SM904GMMA31MMA_64x128x32_F32E5M2E5M2_SS_TNILNSN_7ScaleInE1ELSP_1EEEEEENS4_6LayoutINS5_IJNSA_ILi2EEESB_SB_EEENS5_IJSB_NSA_ILi0EEESV_EEEEENS5_IJNS4_10UnderscoreESY_SY_EEEEENS4_13SM90_TMA_LOADENS4_14ComposedLayoutINS4_7SwizzleILi2ELi4ELi3EEENS4_18smem_ptr_flag_bitsILi8EEENSS_INS5_IJNSA_ILi8EEESG_EEENS5_IJSG_SB_EEEEEEEvNS4_8identityES11_S1B_vS1C_EENS_8epilogue10collective6detail29Sm90TmaWarpSpecializedAdapterINS1F_15DefaultEpilogueISI_SJ_SJ_NS1E_6thread17LinearCombinationISI_Li1EffLNS1J_9ScaleType4KindE0ELNS_15FloatRoundStyleE2ESI_EENS1_15EpilogueDefaultEEEEEvvEEEEvNT_6ParamsE,"",@"SHT_CUDA_INFO"
	.sectionflags	@""
	.align	4


	//----- nvinfo : EIATTR_CUDA_API_VERSION
	.align		4
        /*0000*/ 	.byte	0x04, 0x37
        /*0002*/ 	.short	(.L_18 - .L_17)
.L_17:
        /*0004*/ 	.word	0x00000082


	//----- nvinfo : EIATTR_KPARAM_INFO
	.align		4
.L_18:
        /*0008*/ 	.byte	0x04, 0x17
        /*000a*/ 	.short	(.L_20 - .L_19)
.L_19:
        /*000c*/ 	.word	0x00000000
        /*0010*/ 	.short	0x0000
        /*0012*/ 	.short	0x0070
        /*0014*/ 	.byte	0x00, 0xf0, 0x01, 0x10


	//----- nvinfo : EIATTR_SPARSE_MMA_MASK
	.align		4
.L_20:
        /*0018*/ 	.byte	0x03, 0x50
        /*001a*/ 	.short	0x0000


	//----- nvinfo : EIATTR_MAXREG_COUNT
	.align		4
        /*001c*/ 	.byte	0x03, 0x1b
        /*001e*/ 	.short	0x00a8


	//----- nvinfo : EIATTR_NUM_BARRIERS
	.align		4
        /*0020*/ 	.byte	0x02, 0x4c
        /*0022*/ 	.byte	0x01
	.zero		1


	//----- nvinfo : EIATTR_MERCURY_ISA_VERSION
	.align		4
        /*0024*/ 	.byte	0x03, 0x5f
        /*0026*/ 	.short	0x0101


	//----- nvinfo : EIATTR_INT_WARP_WIDE_INSTR_OFFSETS
	.align		4
        /*0028*/ 	.byte	0x04, 0x31
        /*002a*/ 	.short	(.L_22 - .L_21)


	//   ....[0]....
.L_21:
        /*002c*/ 	.word	0x00000540


	//   ....[1]....
        /*0030*/ 	.word	0x00000550


	//   ....[2]....
        /*0034*/ 	.word	0x00000640


	//----- nvinfo : EIATTR_COOP_GROUP_MASK_REGIDS
	.align		4
.L_22:
        /*0038*/ 	.byte	0x04, 0x29
        /*003a*/ 	.short	(.L_24 - .L_23)


	//   ....[0]....
.L_23:
        /*003c*/ 	.word	0xffffffff


	//   ....[1]....
        /*0040*/ 	.word	0xffffffff


	//   ....[2]....
        /*0044*/ 	.word	0xffffffff


	//   ....[3]....
        /*0048*/ 	.word	0xffffffff


	//   ....[4]....
        /*004c*/ 	.word	0xffffffff


	//----- nvinfo : EIATTR_COOP_GROUP_INSTR_OFFSETS
	.align		4
.L_24:
        /*0050*/ 	.byte	0x04, 0x28
        /*0052*/ 	.short	(.L_26 - .L_25)


	//   ....[0]....
.L_25:
        /*0054*/ 	.word	0x00000060


	//   ....[1]....
        /*0058*/ 	.word	0x00000070


	//   ....[2]....
        /*005c*/ 	.word	0x00000130


	//   ....[3]....
        /*0060*/ 	.word	0x00000430


	//   ....[4]....
        /*0064*/ 	.word	0x00001130


	//----- nvinfo : EIATTR_REG_RECONFIG
	.align		4
.L_26:
        /*0068*/ 	.byte	0x01, 0x54
	.zero		2


	//----- nvinfo : EIATTR_MBARRIER_INSTR_OFFSETS
	.align		4
        /*006c*/ 	.byte	0x04, 0x39
        /*006e*/ 	.short	(.L_28 - .L_27)


	//   ....[0]....
.L_27:
        /*0070*/ 	.word	0x00000250
        /*0074*/ 	.word	0x000000ff
        /*0078*/ 	.word	0x00000000
        /*007c*/ 	.short	0x0100
        /*007e*/ 	.byte	0x08
	.zero		1


	//   ....[1]....
        /*0080*/ 	.word	0x00000260
        /*0084*/ 	.word	0x000000ff
        /*0088*/ 	.word	0x00000070
        /*008c*/ 	.short	0x0100
        /*008e*/ 	.byte	0x08
	.zero		1


	//   ....[2]....
        /*0090*/ 	.word	0x00000270
        /*0094*/ 	.word	0x000000ff
        /*0098*/ 	.word	0x00000008
        /*009c*/ 	.short	0x0100
        /*009e*/ 	.byte	0x08
	.zero		1


	//   ....[3]....
        /*00a0*/ 	.word	0x00000280
        /*00a4*/ 	.word	0x000000ff
        /*00a8*/ 	.word	0x00000078
        /*00ac*/ 	.short	0x0100
        /*00ae*/ 	.byte	0x08
	.zero		1


	//   ....[4]....
        /*00b0*/ 	.word	0x00000290
        /*00b4*/ 	.word	0x000000ff
        /*00b8*/ 	.word	0x00000010
        /*00bc*/ 	.short	0x0100
        /*00be*/ 	.byte	0x08
	.zero		1


	//   ....[5]....
        /*00c0*/ 	.word	0x000002a0
        /*00c4*/ 	.word	0x000000ff
        /*00c8*/ 	.word	0x00000080
        /*00cc*/ 	.short	0x0100
        /*00ce*/ 	.byte	0x08
	.zero		1


	//   ....[6]....
        /*00d0*/ 	.word	0x000002b0
        /*00d4*/ 	.word	0x000000ff
        /*00d8*/ 	.word	0x00000018
        /*00dc*/ 	.short	0x0100
        /*00de*/ 	.byte	0x08
	.zero		1


	//   ....[7]....
        /*00e0*/ 	.word	0x000002c0
        /*00e4*/ 	.word	0x000000ff
        /*00e8*/ 	.word	0x00000088
        /*00ec*/ 	.short	0x0100
        /*00ee*/ 	.byte	0x08
	.zero		1


	//   ....[8]....
        /*00f0*/ 	.word	0x000002d0
        /*00f4*/ 	.word	0x000000ff
        /*00f8*/ 	.word	0x00000020
        /*00fc*/ 	.short	0x0100
        /*00fe*/ 	.byte	0x08
	.zero		1


	//   ....[9]....
        /*0100*/ 	.word	0x000002e0
        /*0104*/ 	.word	0x000000ff
        /*0108*/ 	.word	0x00000090
        /*010c*/ 	.short	0x0100
        /*010e*/ 	.byte	0x08
	.zero		1


	//   ....[10]....
        /*0110*/ 	.word	0x000002f0
        /*0114*/ 	.word	0x000000ff
        /*0118*/ 	.word	0x00000028
        /*011c*/ 	.short	0x0100
        /*011e*/ 	.byte	0x08
	.zero		1


	//   ....[11]....
        /*0120*/ 	.word	0x00000300
        /*0124*/ 	.word	0x000000ff
        /*0128*/ 	.word	0x00000098
        /*012c*/ 	.short	0x0100
        /*012e*/ 	.byte	0x08
	.zero		1


	//   ....[12]....
        /*0130*/ 	.word	0x00000310
        /*0134*/ 	.word	0x000000ff
        /*0138*/ 	.word	0x00000030
        /*013c*/ 	.short	0x0100
        /*013e*/ 	.byte	0x08
	.zero		1


	//   ....[13]....
        /*0140*/ 	.word	0x00000320
        /*0144*/ 	.word	0x000000ff
        /*0148*/ 	.word	0x000000a0
        /*014c*/ 	.short	0x0100
        /*014e*/ 	.byte	0x08
	.zero		1


	//   ....[14]....
        /*0150*/ 	.word	0x00000330
        /*0154*/ 	.word	0x000000ff
        /*0158*/ 	.word	0x00000038
        /*015c*/ 	.short	0x0100
        /*015e*/ 	.byte	0x08
	.zero		1


	//   ....[15]....
        /*0160*/ 	.word	0x00000340
        /*0164*/ 	.word	0x000000ff
        /*0168*/ 	.word	0x000000a8
        /*016c*/ 	.short	0x0100
        /*016e*/ 	.byte	0x08
	.zero		1


	//   ....[16]....
        /*0170*/ 	.word	0x00000350
        /*0174*/ 	.word	0x000000ff
        /*0178*/ 	.word	0x00000040
        /*017c*/ 	.short	0x0100
        /*017e*/ 	.byte	0x08
	.zero		1


	//   ....[17]....
        /*0180*/ 	.word	0x00000360
        /*0184*/ 	.word	0x000000ff
        /*0188*/ 	.word	0x000000b0
        /*018c*/ 	.short	0x0100
        /*018e*/ 	.byte	0x08
	.zero		1


	//   ....[18]....
        /*0190*/ 	.word	0x00000370
        /*0194*/ 	.word	0x000000ff
        /*0198*/ 	.word	0x00000048
        /*019c*/ 	.short	0x0100
        /*019e*/ 	.byte	0x08
	.zero		1


	//   ....[19]....
        /*01a0*/ 	.word	0x00000380
        /*01a4*/ 	.word	0x000000ff
        /*01a8*/ 	.word	0x000000b8
        /*01ac*/ 	.short	0x0100
        /*01ae*/ 	.byte	0x08
	.zero		1


	//   ....[20]....
        /*01b0*/ 	.word	0x00000390
        /*01b4*/ 	.word	0x000000ff
        /*01b8*/ 	.word	0x00000050
        /*01bc*/ 	.short	0x0100
        /*01be*/ 	.byte	0x08
	.zero		1


	//   ....[21]....
        /*01c0*/ 	.word	0x000003a0
        /*01c4*/ 	.word	0x000000ff
        /*01c8*/ 	.word	0x000000c0
        /*01cc*/ 	.short	0x0100
        /*01ce*/ 	.byte	0x08
	.zero		1


	//   ....[22]....
        /*01d0*/ 	.word	0x000003b0
        /*01d4*/ 	.word	0x000000ff
        /*01d8*/ 	.word	0x00000058
        /*01dc*/ 	.short	0x0100
        /*01de*/ 	.byte	0x08
	.zero		1


	//   ....[23]....
        /*01e0*/ 	.word	0x000003c0
        /*01e4*/ 	.word	0x000000ff
        /*01e8*/ 	.word	0x000000c8
        /*01ec*/ 	.short	0x0100
        /*01ee*/ 	.byte	0x08
	.zero		1


	//   ....[24]....
        /*01f0*/ 	.word	0x000003d0
        /*01f4*/ 	.word	0x000000ff
        /*01f8*/ 	.word	0x00000060
        /*01fc*/ 	.short	0x0100
        /*01fe*/ 	.byte	0x08
	.zero		1


	//   ....[25]....
        /*0200*/ 	.word	0x000003e0
        /*0204*/ 	.word	0x000000ff
        /*0208*/ 	.word	0x000000d0
        /*020c*/ 	.short	0x0100
        /*020e*/ 	.byte	0x08
	.zero		1


	//   ....[26]....
        /*0210*/ 	.word	0x000003f0
        /*0214*/ 	.word	0x000000ff
        /*0218*/ 	.word	0x00000068
        /*021c*/ 	.short	0x0100
        /*021e*/ 	.byte	0x08
	.zero		1


	//   ....[27]....
        /*0220*/ 	.word	0x00000400
        /*0224*/ 	.word	0x000000ff
        /*0228*/ 	.word	0x000000d8
        /*022c*/ 	.short	0x0100
        /*022e*/ 	.byte	0x08
	.zero		1


	//   ....[28]....
        /*0230*/ 	.word	0x00000690
        /*0234*/ 	.word	0x000000ff
        /*0238*/ 	.word	0x000000f0
        /*023c*/ 	.short	0x0100
        /*023e*/ 	.byte	0x06
	.zero		1


	//   ....[29]....
        /*0240*/ 	.word	0x000006f0
        /*0244*/ 	.word	0x000000ff
        /*0248*/ 	.word	0x000000f8
        /*024c*/ 	.short	0x0100
        /*024e*/ 	.byte	0x06
	.zero		1


	//   ....[30]....
        /*0250*/ 	.word	0x00001660
        /*0254*/ 	.word	0x000000ff
        /*0258*/ 	.word	0x00000000
        /*025c*/ 	.short	0x010a
        /*025e*/ 	.byte	0x06
	.zero		1


	//   ....[31]....
        /*0260*/ 	.word	0x000016a0
        /*0264*/ 	.word	0x000000ff
        /*0268*/ 	.word	0x00000000
        /*026c*/ 	.short	0x010a
        /*026e*/ 	.byte	0x06
	.zero		1


	//   ....[32]....
        /*0270*/ 	.word	0x00001fd0
        /*0274*/ 	.word	0x000000ff
        /*0278*/ 	.word	0x00000000
        /*027c*/ 	.short	0x010a
        /*027e*/ 	.byte	0x0c
	.zero		1


	//   ....[33]....
        /*0280*/ 	.word	0x00002010
        /*0284*/ 	.word	0x000000ff
        /*0288*/ 	.word	0x00000000
        /*028c*/ 	.short	0x010a
        /*028e*/ 	.byte	0x0c
	.zero		1


	//   ....[34]....
        /*0290*/ 	.word	0x00002640
        /*0294*/ 	.word	0x000000ff
        /*0298*/ 	.word	0x00000000
        /*029c*/ 	.short	0x0101
        /*029e*/ 	.byte	0x08
	.zero		1


	//   ....[35]....
        /*02a0*/ 	.word	0x00002ca0
        /*02a4*/ 	.word	0x000000ff
        /*02a8*/ 	.word	0x00000000
        /*02ac*/ 	.short	0x0101
        /*02ae*/ 	.byte	0x08
	.zero		1


	//   ....[36]....
        /*02b0*/ 	.word	0x00008640
        /*02b4*/ 	.word	0x00000013
        /*02b8*/ 	.word	0x00000070
        /*02bc*/ 	.short	0x010a
        /*02be*/ 	.byte	0x3f
	.zero		1


	//   ....[37]....
        /*02c0*/ 	.word	0x000089d0
        /*02c4*/ 	.word	0x00000008
        /*02c8*/ 	.word	0x000000f8
        /*02cc*/ 	.short	0x0101
        /*02ce*/ 	.byte	0x3f
	.zero		1


	//   ....[38]....
        /*02d0*/ 	.word	0x000090e0
        /*02d4*/ 	.word	0x00000006
        /*02d8*/ 	.word	0x00000000
        /*02dc*/ 	.short	0x010a
        /*02de*/ 	.byte	0x3f
	.zero		1


	//   ....[39]....
        /*02e0*/ 	.word	0x00009160
        /*02e4*/ 	.word	0x00000007
        /*02e8*/ 	.word	0x00000000
        /*02ec*/ 	.short	0x010a
        /*02ee*/ 	.byte	0x3f
	.zero		1


	//   ....[40]....
        /*02f0*/ 	.word	0x000091f0
        /*02f4*/ 	.word	0x00000006
        /*02f8*/ 	.word	0x00000000
        /*02fc*/ 	.short	0x010a
        /*02fe*/ 	.byte	0x3f
	.zero		1


	//   ....[41]....
        /*0300*/ 	.word	0x00009280
        /*0304*/ 	.word	0x00000009
        /*0308*/ 	.word	0x00000000
        /*030c*/ 	.short	0x010a
        /*030e*/ 	.byte	0x3f
	.zero		1


	//   ....[42]....
        /*0310*/ 	.word	0x00009310
        /*0314*/ 	.word	0x00000006
        /*0318*/ 	.word	0x00000000
        /*031c*/ 	.short	0x010a
        /*031e*/ 	.byte	0x3f
	.zero		1


	//   ....[43]....
        /*0320*/ 	.word	0x000093a0
        /*0324*/ 	.word	0x00000009
        /*0328*/ 	.word	0x00000000
        /*032c*/ 	.short	0x010a
        /*032e*/ 	.byte	0x3f
	.zero		1


	//   ....[44]....
        /*0330*/ 	.word	0x00009430
        /*0334*/ 	.word	0x00000006
        /*0338*/ 	.word	0x00000000
        /*033c*/ 	.short	0x010a
        /*033e*/ 	.byte	0x3f
	.zero		1


	//   ....[45]....
        /*0340*/ 	.word	0x000094c0
        /*0344*/ 	.word	0x00000009
        /*0348*/ 	.word	0x00000000
        /*034c*/ 	.short	0x010a
        /*034e*/ 	.byte	0x3f
	.zero		1


	//   ....[46]....
        /*0350*/ 	.word	0x00009550
        /*0354*/ 	.word	0x00000006
        /*0358*/ 	.word	0x00000000
        /*035c*/ 	.short	0x010a
        /*035e*/ 	.byte	0x3f
	.zero		1


	//   ....[47]....
        /*0360*/ 	.word	0x000095e0
        /*0364*/ 	.word	0x00000009
        /*0368*/ 	.word	0x00000000
        /*036c*/ 	.short	0x010a
        /*036e*/ 	.byte	0x3f
	.zero		1


	//   ....[48]....
        /*0370*/ 	.word	0x00009670
        /*0374*/ 	.word	0x00000006
        /*0378*/ 	.word	0x00000000
        /*037c*/ 	.short	0x010a
        /*037e*/ 	.byte	0x3f
	.zero		1


	//   ....[49]....
        /*0380*/ 	.word	0x00009700
        /*0384*/ 	.word	0x00000009
        /*0388*/ 	.word	0x00000000
        /*038c*/ 	.short	0x010a
        /*038e*/ 	.byte	0x3f
	.zero		1


	//   ....[50]....
        /*0390*/ 	.word	0x00009790
        /*0394*/ 	.word	0x00000006
        /*0398*/ 	.word	0x00000000
        /*039c*/ 	.short	0x010a
        /*039e*/ 	.byte	0x3f
	.zero		1


	//   ....[51]....
        /*03a0*/ 	.word	0x00009820
        /*03a4*/ 	.word	0x00000003
        /*03a8*/ 	.word	0x00000000
        /*03ac*/ 	.short	0x010a
        /*03ae*/ 	.byte	0x3f
	.zero		1


	//   ....[52]....
        /*03b0*/ 	.word	0x00009890
        /*03b4*/ 	.word	0x0000000b
        /*03b8*/ 	.word	0x00000000
        /*03bc*/ 	.short	0x010a
        /*03be*/ 	.byte	0x3f
	.zero		1


	//   ....[53]....
        /*03c0*/ 	.word	0x000098f0
        /*03c4*/ 	.word	0x0000008c
        /*03c8*/ 	.word	0x00000000
        /*03cc*/ 	.short	0x010a
        /*03ce*/ 	.byte	0x3f
	.zero		1


	//   ....[54]....
        /*03d0*/ 	.word	0x000099c0
        /*03d4*/ 	.word	0x00000013
        /*03d8*/ 	.word	0x00000070
        /*03dc*/ 	.short	0x010a
        /*03de*/ 	.byte	0x3f
	.zero		1


	//   ....[55]....
        /*03e0*/ 	.word	0x00009aa0
        /*03e4*/ 	.word	0x00000006
        /*03e8*/ 	.word	0x00000000
        /*03ec*/ 	.short	0x010a
        /*03ee*/ 	.byte	0x3f
	.zero		1


	//   ....[56]....
        /*03f0*/ 	.word	0x00009af0
        /*03f4*/ 	.word	0x00000007
        /*03f8*/ 	.word	0x00000000
        /*03fc*/ 	.short	0x010a
        /*03fe*/ 	.byte	0x3f
	.zero		1


	//   ....[57]....
        /*0400*/ 	.word	0x00009b40
        /*0404*/ 	.word	0x00000006
        /*0408*/ 	.word	0x00000000
        /*040c*/ 	.short	0x010a
        /*040e*/ 	.byte	0x3f
	.zero		1


	//   ....[58]....
        /*0410*/ 	.word	0x00009b90
        /*0414*/ 	.word	0x00000009
        /*0418*/ 	.word	0x00000000
        /*041c*/ 	.short	0x010a
        /*041e*/ 	.byte	0x3f
	.zero		1


	//   ....[59]....
        /*0420*/ 	.word	0x00009be0
        /*0424*/ 	.word	0x00000006
        /*0428*/ 	.word	0x00000000
        /*042c*/ 	.short	0x010a
        /*042e*/ 	.byte	0x3f
	.zero		1


	//   ....[60]....
        /*0430*/ 	.word	0x00009c30
        /*0434*/ 	.word	0x00000009
        /*0438*/ 	.word	0x00000000
        /*043c*/ 	.short	0x010a
        /*043e*/ 	.byte	0x3f
	.zero		1


	//   ....[61]....
        /*0440*/ 	.word	0x00009c80
        /*0444*/ 	.word	0x00000006
        /*0448*/ 	.word	0x00000000
        /*044c*/ 	.short	0x010a
        /*044e*/ 	.byte	0x3f
	.zero		1


	//   ....[62]....
        /*0450*/ 	.word	0x00009cd0
        /*0454*/ 	.word	0x00000009
        /*0458*/ 	.word	0x00000000
        /*045c*/ 	.short	0x010a
        /*045e*/ 	.byte	0x3f
	.zero		1


	//   ....[63]....
        /*0460*/ 	.word	0x00009d20
        /*0464*/ 	.word	0x00000006
        /*0468*/ 	.word	0x00000000
        /*046c*/ 	.short	0x010a
        /*046e*/ 	.byte	0x3f
	.zero		1


	//   ....[64]....
        /*0470*/ 	.word	0x00009d70
        /*0474*/ 	.word	0x00000009
        /*0478*/ 	.word	0x00000000
        /*047c*/ 	.short	0x010a
        /*047e*/ 	.byte	0x3f
	.zero		1


	//   ....[65]....
        /*0480*/ 	.word	0x00009dc0
        /*0484*/ 	.word	0x00000006
        /*0488*/ 	.word	0x00000000
        /*048c*/ 	.short	0x010a
        /*048e*/ 	.byte	0x3f
	.zero		1


	//   ....[66]....
        /*0490*/ 	.word	0x00009e10
        /*0494*/ 	.word	0x00000009
        /*0498*/ 	.word	0x00000000
        /*049c*/ 	.short	0x010a
        /*049e*/ 	.byte	0x3f
	.zero		1


	//   ....[67]....
        /*04a0*/ 	.word	0x00009e60
        /*04a4*/ 	.word	0x00000006
        /*04a8*/ 	.word	0x00000000
        /*04ac*/ 	.short	0x010a
        /*04ae*/ 	.byte	0x3f
	.zero		1


	//----- nvinfo : EIATTR_NUM_MBARRIERS
	.align		4
.L_28:
        /*04b0*/ 	.byte	0x03, 0x38
        /*04b2*/ 	.short	0x001e


	//----- nvinfo : EIATTR_EXIT_INSTR_OFFSETS
	.align		4
        /*04b4*/ 	.byte	0x04, 0x1c
        /*04b6*/ 	.short	(.L_30 - .L_29)


	//   ....[0]....
.L_29:
        /*04b8*/ 	.word	0x00000740


	//   ....[1]....
        /*04bc*/ 	.word	0x00001000


	//   ....[2]....
        /*04c0*/ 	.word	0x00007cb0


	//   ....[3]....
        /*04c4*/ 	.word	0x000082e0


	//   ....[4]....
        /*04c8*/ 	.word	0x00009870


	//----- nvinfo : EIATTR_MAX_THREADS
	.align		4
.L_30:
        /*04cc*/ 	.byte	0x04, 0x05
        /*04ce*/ 	.short	(.L_32 - .L_31)
.L_31:
        /*04d0*/ 	.word	0x00000180
        /*04d4*/ 	.word	0x00000001
        /*04d8*/ 	.word	0x00000001


	//----- nvinfo : EIATTR_CRS_STACK_SIZE
	.align		4
.L_32:
        /*04dc*/ 	.byte	0x04, 0x1e
        /*04de*/ 	.short	(.L_34 - .L_33)
.L_33:
        /*04e0*/ 	.word	0x00000000


	//----- nvinfo : EIATTR_CBANK_PARAM_SIZE
	.align		4
.L_34:
        /*04e4*/ 	.byte	0x03, 0x19
        /*04e6*/ 	.short	0x0470


	//----- nvinfo : EIATTR_PARAM_CBANK
	.align		4
        /*04e8*/ 	.byte	0x04, 0x0a
        /*04ea*/ 	.short	(.L_36 - .L_35)
	.align		4
.L_35:
        /*04ec*/ 	.word	index@(.nv.constant0._ZN7cutlass13device_kernelINS_4gemm6kernel13GemmUniversalIN4cute5tupleIJiiiiEEENS1_10collective13CollectiveMmaINS1_37MainloopSm90TmaGmmaWarpSpecializedFP8ILi14ENS5_IJNS4_1CILi1EEESB_SB_EEENS1_35KernelTmaWarpSpecializedCooperativeEEENS5_IJNSA_ILi128EEESF_NSA_ILi64EEEEEENS_12float_e5m2_tENS5_IJlSB_lEEESI_SJ_NS4_8TiledMMAINS4_8MMA_AtomIJNS4_4SM904GMMA31MMA_64x128x32_F32E5M2E5M2_SS_TNILNSN_7ScaleInE1ELSP_1EEEEEENS4_6LayoutINS5_IJNSA_ILi2EEESB_SB_EEENS5_IJSB_NSA_ILi0EEESV_EEEEENS5_IJNS4_10UnderscoreESY_SY_EEEEENS4_13SM90_TMA_LOADENS4_14ComposedLayoutINS4_7SwizzleILi2ELi4ELi3EEENS4_18smem_ptr_flag_bitsILi8EEENSS_INS5_IJNSA_ILi8EEESG_EEENS5_IJSG_SB_EEEEEEEvNS4_8identityES11_S1B_vS1C_EENS_8epilogue10collective6detail29Sm90TmaWarpSpecializedAdapterINS1F_15DefaultEpilogueISI_SJ_SJ_NS1E_6thread17LinearCombinationISI_Li1EffLNS1J_9ScaleType4KindE0ELNS_15FloatRoundStyleE2ESI_EENS1_15EpilogueDefaultEEEEEvvEEEEvNT_6ParamsE)
        /*04f0*/ 	.short	0x0210
        /*04f2*/ 	.short	0x0470


	//----- nvinfo : EIATTR_SW_WAR
	.align		4
.L_36:
        /*04f4*/ 	.byte	0x04, 0x36
        /*04f6*/ 	.short	(.L_38 - .L_37)
.L_37:
        /*04f8*/ 	.word	0x00000008
.L_38:


//--------------------- .nv.callgraph             --------------------------
	.section	.nv.callgraph,"",@"SHT_CUDA_CALLGRAPH"
	.align	4
	.sectionentsize	8
	.align		4
        /*0000*/ 	.word	0x00000000
	.align		4
        /*0004*/ 	.word	0xffffffff
	.align		4
        /*0008*/ 	.word	0x00000000
	.align		4
        /*000c*/ 	.word	0xfffffffe
	.align		4
        /*0010*/ 	.word	0x00000000
	.align		4
        /*0014*/ 	.word	0xfffffffd
	.align		4
        /*0018*/ 	.word	0x00000000
	.align		4
        /*001c*/ 	.word	0xfffffffc


//--------------------- .nv.constant4             --------------------------
	.section	.nv.constant4,"a",@progbits
	.align	8
	.align		8
.nv.constant4:
        /*0000*/ 	.dword	_ZN40_INTERNAL_383a40ec_4_k_cu_2aa2eb28_209424cuda3std3__45__cpo5beginE
	.align		8
        /*0008*/ 	.dword	_ZN40_INTERNAL_383a40ec_4_k_cu_2aa2eb28_209424cuda3std3__45__cpo3endE
	.align		8
        /*0010*/ 	.dword	_ZN40_INTERNAL_383a40ec_4_k_cu_2aa2eb28_209424cuda3std3__45__cpo6cbeginE
	.align		8
        /*0018*/ 	.dword	_ZN40_INTERNAL_383a40ec_4_k_cu_2aa2eb28_209424cuda3std3__45__cpo4cendE
	.align		8
        /*0020*/ 	.dword	_ZN40_INTERNAL_383a40ec_4_k_cu_2aa2eb28_209424cuda3std3__442_GLOBAL__N__383a40ec_4_k_cu_2aa2eb28_209426ignoreE
	.align		8
        /*0028*/ 	.dword	_ZN40_INTERNAL_383a40ec_4_k_cu_2aa2eb28_209424cuda3std3__419piecewise_constructE
	.align		8
        /*0030*/ 	.dword	_ZN40_INTERNAL_383a40ec_4_k_cu_2aa2eb28_209424cuda3std3__48in_placeE
	.align		8
        /*0038*/ 	.dword	_ZN40_INTERNAL_383a40ec_4_k_cu_2aa2eb28_209424cuda3std6ranges3__45__cpo4swapE
	.align		8
        /*0040*/ 	.dword	_ZN40_INTERNAL_383a40ec_4_k_cu_2aa2eb28_209424cuda3std6ranges3__45__cpo9iter_moveE
	.align		8
        /*0048*/ 	.dword	_ZN40_INTERNAL_383a40ec_4_k_cu_2aa2eb28_209424cute7productE
	.align		8
        /*0050*/ 	.dword	_ZN40_INTERNAL_383a40ec_4_k_cu_2aa2eb28_209424cute1_E


//--------------------- .text._ZN7cutlass13device_kernelINS_4gemm6kernel13GemmUniversalIN4cute5tupleIJiiiiEEENS1_10collective13CollectiveMmaINS1_37MainloopSm90TmaGmmaWarpSpecializedFP8ILi14ENS5_IJNS4_1CILi1EEESB_SB_EEENS1_35KernelTmaWarpSpecializedCooperativeEEENS5_IJNSA_ILi128EEESF_NSA_ILi64EEEEEENS_12float_e5m2_tENS5_IJlSB_lEEESI_SJ_NS4_8TiledMMAINS4_8MMA_AtomIJNS4_4SM904GMMA31MMA_64x128x32_F32E5M2E5M2_SS_TNILNSN_7ScaleInE1ELSP_1EEEEEENS4_6LayoutINS5_IJNSA_ILi2EEESB_SB_EEENS5_IJSB_NSA_ILi0EEESV_EEEEENS5_IJNS4_10UnderscoreESY_SY_EEEEENS4_13SM90_TMA_LOADENS4_14ComposedLayoutINS4_7SwizzleILi2ELi4ELi3EEENS4_18smem_ptr_flag_bitsILi8EEENSS_INS5_IJNSA_ILi8EEESG_EEENS5_IJSG_SB_EEEEEEEvNS4_8identityES11_S1B_vS1C_EENS_8epilogue10collective6detail29Sm90TmaWarpSpecializedAdapterINS1F_15DefaultEpilogueISI_SJ_SJ_NS1E_6thread17LinearCombinationISI_Li1EffLNS1J_9ScaleType4KindE0ELNS_15FloatRoundStyleE2ESI_EENS1_15EpilogueDefaultEEEEEvvEEEEvNT_6ParamsE --------------------------
	.section	.text._ZN7cutlass13device_kernelINS_4gemm6kernel13GemmUniversalIN4cute5tupleIJiiiiEEENS1_10collective13CollectiveMmaINS1_37MainloopSm90TmaGmmaWarpSpecializedFP8ILi14ENS5_IJNS4_1CILi1EEESB_SB_EEENS1_35KernelTmaWarpSpecializedCooperativeEEENS5_IJNSA_ILi128EEESF_NSA_ILi64EEEEEENS_12float_e5m2_tENS5_IJlSB_lEEESI_SJ_NS4_8TiledMMAINS4_8MMA_AtomIJNS4_4SM904GMMA31MMA_64x128x32_F32E5M2E5M2_SS_TNILNSN_7ScaleInE1ELSP_1EEEEEENS4_6LayoutINS5_IJNSA_ILi2EEESB_SB_EEENS5_IJSB_NSA_ILi0EEESV_EEEEENS5_IJNS4_10UnderscoreESY_SY_EEEEENS4_13SM90_TMA_LOADENS4_14ComposedLayoutINS4_7SwizzleILi2ELi4ELi3EEENS4_18smem_ptr_flag_bitsILi8EEENSS_INS5_IJNSA_ILi8EEESG_EEENS5_IJSG_SB_EEEEEEEvNS4_8identityES11_S1B_vS1C_EENS_8epilogue10collective6detail29Sm90TmaWarpSpecializedAdapterINS1F_15DefaultEpilogueISI_SJ_SJ_NS1E_6thread17LinearCombinationISI_Li1EffLNS1J_9ScaleType4KindE0ELNS_15FloatRoundStyleE2ESI_EENS1_15EpilogueDefaultEEEEEvvEEEEvNT_6ParamsE,"ax",@progbits
	.align	128
.text._ZN7cutlass13device_kernelINS_4gemm6kernel13GemmUniversalIN4cute5tupleIJiiiiEEENS1_10collective13CollectiveMmaINS1_37MainloopSm90TmaGmmaWarpSpecializedFP8ILi14ENS5_IJNS4_1CILi1EEESB_SB_EEENS1_35KernelTmaWarpSpecializedCooperativeEEENS5_IJNSA_ILi128EEESF_NSA_ILi64EEEEEENS_12float_e5m2_tENS5_IJlSB_lEEESI_SJ_NS4_8TiledMMAINS4_8MMA_AtomIJNS4_4SM904GMMA31MMA_64x128x32_F32E5M2E5M2_SS_TNILNSN_7ScaleInE1ELSP_1EEEEEENS4_6LayoutINS5_IJNSA_ILi2EEESB_SB_EEENS5_IJSB_NSA_ILi0EEESV_EEEEENS5_IJNS4_10UnderscoreESY_SY_EEEEENS4_13SM90_TMA_LOADENS4_14ComposedLayoutINS4_7SwizzleILi2ELi4ELi3EEENS4_18smem_ptr_flag_bitsILi8EEENSS_INS5_IJNSA_ILi8EEESG_EEENS5_IJSG_SB_EEEEEEEvNS4_8identityES11_S1B_vS1C_EENS_8epilogue10collective6detail29Sm90TmaWarpSpecializedAdapterINS1F_15DefaultEpilogueISI_SJ_SJ_NS1E_6thread17LinearCombinationISI_Li1EffLNS1J_9ScaleType4KindE0ELNS_15FloatRoundStyleE2ESI_EENS1_15EpilogueDefaultEEEEEvvEEEEvNT_6ParamsE:
        .type           _ZN7cutlass13device_kernelINS_4gemm6kernel13GemmUniversalIN4cute5tupleIJiiiiEEENS1_10collective13CollectiveMmaINS1_37MainloopSm90TmaGmmaWarpSpecializedFP8ILi14ENS5_IJNS4_1CILi1EEESB_SB_EEENS1_35KernelTmaWarpSpecializedCooperativeEEENS5_IJNSA_ILi128EEESF_NSA_ILi64EEEEEENS_12float_e5m2_tENS5_IJlSB_lEEESI_SJ_NS4_8TiledMMAINS4_8MMA_AtomIJNS4_4SM904GMMA31MMA_64x128x32_F32E5M2E5M2_SS_TNILNSN_7ScaleInE1ELSP_1EEEEEENS4_6LayoutINS5_IJNSA_ILi2EEESB_SB_EEENS5_IJSB_NSA_ILi0EEESV_EEEEENS5_IJNS4_10UnderscoreESY_SY_EEEEENS4_13SM90_TMA_LOADENS4_14ComposedLayoutINS4_7SwizzleILi2ELi4ELi3EEENS4_18smem_ptr_flag_bitsILi8EEENSS_INS5_IJNSA_ILi8EEESG_EEENS5_IJSG_SB_EEEEEEEvNS4_8identityES11_S1B_vS1C_EENS_8epilogue10collective6detail29Sm90TmaWarpSpecializedAdapterINS1F_15DefaultEpilogueISI_SJ_SJ_NS1E_6thread17LinearCombinationISI_Li1EffLNS1J_9ScaleType4KindE0ELNS_15FloatRoundStyleE2ESI_EENS1_15EpilogueDefaultEEEEEvvEEEEvNT_6ParamsE,@function
        .size           _ZN7cutlass13device_kernelINS_4gemm6kernel13GemmUniversalIN4cute5tupleIJiiiiEEENS1_10collective13CollectiveMmaINS1_37MainloopSm90TmaGmmaWarpSpecializedFP8ILi14ENS5_IJNS4_1CILi1EEESB_SB_EEENS1_35KernelTmaWarpSpecializedCooperativeEEENS5_IJNSA_ILi128EEESF_NSA_ILi64EEEEEENS_12float_e5m2_tENS5_IJlSB_lEEESI_SJ_NS4_8TiledMMAINS4_8MMA_AtomIJNS4_4SM904GMMA31MMA_64x128x32_F32E5M2E5M2_SS_TNILNSN_7ScaleInE1ELSP_1EEEEEENS4_6LayoutINS5_IJNSA_ILi2EEESB_SB_EEENS5_IJSB_NSA_ILi0EEESV_EEEEENS5_IJNS4_10UnderscoreESY_SY_EEEEENS4_13SM90_TMA_LOADENS4_14ComposedLayoutINS4_7SwizzleILi2ELi4ELi3EEENS4_18smem_ptr_flag_bitsILi8EEENSS_INS5_IJNSA_ILi8EEESG_EEENS5_IJSG_SB_EEEEEEEvNS4_8identityES11_S1B_vS1C_EENS_8epilogue10collective6detail29Sm90TmaWarpSpecializedAdapterINS1F_15DefaultEpilogueISI_SJ_SJ_NS1E_6thread17LinearCombinationISI_Li1EffLNS1J_9ScaleType4KindE0ELNS_15FloatRoundStyleE2ESI_EENS1_15EpilogueDefaultEEEEEvvEEEEvNT_6ParamsE,(.L_x_222 - _ZN7cutlass13device_kernelINS_4gemm6kernel13GemmUniversalIN4cute5tupleIJiiiiEEENS1_10collective13CollectiveMmaINS1_37MainloopSm90TmaGmmaWarpSpecializedFP8ILi14ENS5_IJNS4_1CILi1EEESB_SB_EEENS1_35KernelTmaWarpSpecializedCooperativeEEENS5_IJNSA_ILi128EEESF_NSA_ILi64EEEEEENS_12float_e5m2_tENS5_IJlSB_lEEESI_SJ_NS4_8TiledMMAINS4_8MMA_AtomIJNS4_4SM904GMMA31MMA_64x128x32_F32E5M2E5M2_SS_TNILNSN_7ScaleInE1ELSP_1EEEEEENS4_6LayoutINS5_IJNSA_ILi2EEESB_SB_EEENS5_IJSB_NSA_ILi0EEESV_EEEEENS5_IJNS4_10UnderscoreESY_SY_EEEEENS4_13SM90_TMA_LOADENS4_14ComposedLayoutINS4_7SwizzleILi2ELi4ELi3EEENS4_18smem_ptr_flag_bitsILi8EEENSS_INS5_IJNSA_ILi8EEESG_EEENS5_IJSG_SB_EEEEEEEvNS4_8identityES11_S1B_vS1C_EENS_8epilogue10collective6detail29Sm90TmaWarpSpecializedAdapterINS1F_15DefaultEpilogueISI_SJ_SJ_NS1E_6thread17LinearCombinationISI_Li1EffLNS1J_9ScaleType4KindE0ELNS_15FloatRoundStyleE2ESI_EENS1_15EpilogueDefaultEEEEEvvEEEEvNT_6ParamsE)
        .other          _ZN7cutlass13device_kernelINS_4gemm6kernel13GemmUniversalIN4cute5tupleIJiiiiEEENS1_10collective13CollectiveMmaINS1_37MainloopSm90TmaGmmaWarpSpecializedFP8ILi14ENS5_IJNS4_1CILi1EEESB_SB_EEENS1_35KernelTmaWarpSpecializedCooperativeEEENS5_IJNSA_ILi128EEESF_NSA_ILi64EEEEEENS_12float_e5m2_tENS5_IJlSB_lEEESI_SJ_NS4_8TiledMMAINS4_8MMA_AtomIJNS4_4SM904GMMA31MMA_64x128x32_F32E5M2E5M2_SS_TNILNSN_7ScaleInE1ELSP_1EEEEEENS4_6LayoutINS5_IJNSA_ILi2EEESB_SB_EEENS5_IJSB_NSA_ILi0EEESV_EEEEENS5_IJNS4_10UnderscoreESY_SY_EEEEENS4_13SM90_TMA_LOADENS4_14ComposedLayoutINS4_7SwizzleILi2ELi4ELi3EEENS4_18smem_ptr_flag_bitsILi8EEENSS_INS5_IJNSA_ILi8EEESG_EEENS5_IJSG_SB_EEEEEEEvNS4_8identityES11_S1B_vS1C_EENS_8epilogue10collective6detail29Sm90TmaWarpSpecializedAdapterINS1F_15DefaultEpilogueISI_SJ_SJ_NS1E_6thread17LinearCombinationISI_Li1EffLNS1J_9ScaleType4KindE0ELNS_15FloatRoundStyleE2ESI_EENS1_15EpilogueDefaultEEEEEvvEEEEvNT_6ParamsE,@"STO_CUDA_ENTRY STV_DEFAULT"
_ZN7cutlass13device_kernelINS_4gemm6kernel13GemmUniversalIN4cute5tupleIJiiiiEEENS1_10collective13CollectiveMmaINS1_37MainloopSm90TmaGmmaWarpSpecializedFP8ILi14ENS5_IJNS4_1CILi1EEESB_SB_EEENS1_35KernelTmaWarpSpecializedCooperativeEEENS5_IJNSA_ILi128EEESF_NSA_ILi64EEEEEENS_12float_e5m2_tENS5_IJlSB_lEEESI_SJ_NS4_8TiledMMAINS4_8MMA_AtomIJNS4_4SM904GMMA31MMA_64x128x32_F32E5M2E5M2_SS_TNILNSN_7ScaleInE1ELSP_1EEEEEENS4_6LayoutINS5_IJNSA_ILi2EEESB_SB_EEENS5_IJSB_NSA_ILi0EEESV_EEEEENS5_IJNS4_10UnderscoreESY_SY_EEEEENS4_13SM90_TMA_LOADENS4_14ComposedLayoutINS4_7SwizzleILi2ELi4ELi3EEENS4_18smem_ptr_flag_bitsILi8EEENSS_INS5_IJNSA_ILi8EEESG_EEENS5_IJSG_SB_EEEEEEEvNS4_8identityES11_S1B_vS1C_EENS_8epilogue10collective6detail29Sm90TmaWarpSpecializedAdapterINS1F_15DefaultEpilogueISI_SJ_SJ_NS1E_6thread17LinearCombinationISI_Li1EffLNS1J_9ScaleType4KindE0ELNS_15FloatRoundStyleE2ESI_EENS1_15EpilogueDefaultEEEEEvvEEEEvNT_6ParamsE:
[----:B------:R-:W-:Y:S01]  /*0000*/  LDC R1, c[0x0][0x28] ;  /* 0x00000a00ff017b82 */ /* 0x000fe20000000800 */
[----:B------:R-:W0:Y:S01]  /*0010*/  S2R R0, SR_TID.X ;  /* 0x0000000000007919 */ /* 0x000e220000002100 */
[----:B------:R-:W-:Y:S01]  /*0020*/  ELECT P0, URZ, PT ;  /* 0x00000000003f782f */ /* 0x000fe20003800000 */
[----:B------:R-:W-:Y:S01]  /*0030*/  BSSY B0, `(.L_x_0) ;  /* 0x000000f000007945 */ /* 0x000fe20003800000 */
[--C-:B0-----:R-:W-:Y:S02]  /*0040*/  SHF.R.U32.HI R2, RZ, 0x5, R0.reuse ;  /* 0x00000005ff027819 */ /* 0x101fe40000011600 */
[----:B------:R-:W-:-:S03]  /*0050*/  SHF.R.U32.HI R3, RZ, 0x7, R0 ;  /* 0x00000007ff037819 */ /* 0x000fc60000011600 */
[----:B------:R-:W0:Y:S04]  /*0060*/  SHFL.IDX PT, R5, R2, RZ, 0x1f ;  /* 0x00001fff02057589 */ /* 0x000e2800000e0000 */
[----:B------:R1:W2:Y:S01]  /*0070*/  SHFL.IDX PT, R6, R3, RZ, 0x1f ;  /* 0x00001fff03067589 */ /* 0x0002a200000e0000 */
[----:B0-----:R-:W-:-:S13]  /*0080*/  ISETP.NE.OR P0, PT, R5, RZ, !P0 ;  /* 0x000000ff0500720c */ /* 0x001fda0004705670 */
[----:B-12---:R-:W-:Y:S05]  /*0090*/  @P0 BRA `(.L_x_1) ;  /* 0x0000000000200947 */ /* 0x006fea0003800000 */
[----:B------:R-:W-:Y:S02]  /*00a0*/  ULDC.64 UR4, c[0x0][0x198] ;  /* 0x0000660000047ab9 */ /* 0x000fe40000000a00 */
[----:B------:R-:W-:Y:S02]  /*00b0*/  UIADD3 UR6, UP0, UR4, 0xf0, URZ ;  /* 0x000000f004067890 */ /* 0x000fe4000ff1e03f */
[----:B------:R-:W-:Y:S02]  /*00c0*/  UIADD3 UR4, UP1, UR4, 0x1f0, URZ ;  /* 0x000001f004047890 */ /* 0x000fe4000ff3e03f */
[----:B------:R-:W-:Y:S02]  /*00d0*/  UIADD3.X UR7, URZ, UR5, URZ, UP0, !UPT ;  /* 0x000000053f077290 */ /* 0x000fe400087fe43f */
[----:B------:R-:W-:-:S07]  /*00e0*/  UIADD3.X UR5, URZ, UR5, URZ, UP1, !UPT ;  /* 0x000000053f057290 */ /* 0x000fce0008ffe43f */
[----:B------:R0:W-:Y:S02]  /*00f0*/  UTMACCTL.PF [UR6] ;  /* 0x00000000060079b9 */ /* 0x0001e40008040000 */
[----:B------:R0:W-:Y:S02]  /*0100*/  UTMACCTL.PF [UR4] ;  /* 0x00000000040079b9 */ /* 0x0001e40008040000 */
[----:B0-----:R-:W-:Y:S01]  /*0110*/  NOP ;  /* 0x0000000000007918 */ /* 0x001fe20000000000 */
.L_x_1:
[----:B------:R-:W-:Y:S05]  /*0120*/  BSYNC B0 ;  /* 0x0000000000007941 */ /* 0x000fea0003800000 */
.L_x_0:
[----:B------:R-:W0:Y:S02]  /*0130*/  SHFL.IDX PT, R3, R2, RZ, 0x1f ;  /* 0x00001fff02037589 */ /* 0x000e2400000e0000 */
[----:B0-----:R-:W-:-:S13]  /*0140*/  ISETP.NE.AND P0, PT, R3, RZ, PT ;  /* 0x000000ff0300720c */ /* 0x001fda0003f05270 */
[----:B------:R-:W-:Y:S05]  /*0150*/  @P0 BRA `(.L_x_2) ;  /* 0x0000000000b40947 */ /* 0x000fea0003800000 */
[----:B------:R-:W-:Y:S01]  /*0160*/  ELECT P0, URZ, PT ;  /* 0x00000000003f782f */ /* 0x000fe20003800000 */
[----:B------:R-:W-:-:S12]  /*0170*/  BSSY B0, `(.L_x_2) ;  /* 0x000002b000007945 */ /* 0x000fd80003800000 */
[----:B------:R-:W-:Y:S05]  /*0180*/  @!P0 BRA `(.L_x_3) ;  /* 0x0000000000a48947 */ /* 0x000fea0003800000 */
[----:B------:R-:W0:Y:S01]  /*0190*/  S2UR UR8, SR_CgaCtaId ;  /* 0x00000000000879c3 */ /* 0x000e220000008800 */
[----:B------:R-:W-:Y:S01]  /*01a0*/  UMOV UR4, 0x400 ;  /* 0x0000040000047882 */ /* 0x000fe20000000000 */
[----:B------:R-:W-:Y:S01]  /*01b0*/  UMOV UR5, 0x1 ;  /* 0x0000000100057882 */ /* 0x000fe20000000000 */
[----:B------:R-:W-:Y:S02]  /*01c0*/  UMOV UR6, 0x100 ;  /* 0x0000010000067882 */ /* 0x000fe40000000000 */
[----:B------:R-:W-:-:S04]  /*01d0*/  UIADD3 UR6, -UR6, 0x100000, URZ ;  /* 0x0010000006067890 */ /* 0x000fc8000fffe13f */
[----:B------:R-:W-:Y:S02]  /*01e0*/  USHF.L.U32 UR7, UR6, 0xb, URZ ;  /* 0x0000000b06077899 */ /* 0x000fe4000800063f */
[----:B------:R-:W-:Y:S02]  /*01f0*/  USHF.L.U32 UR6, UR6, 0x1, URZ ;  /* 0x0000000106067899 */ /* 0x000fe4000800063f */
[----:B0-----:R-:W-:Y:S02]  /*0200*/  ULEA UR8, UR8, UR4, 0x18 ;  /* 0x0000000408087291 */ /* 0x001fe4000f8ec03f */
[----:B------:R-:W-:-:S04]  /*0210*/  UIADD3 UR4, -UR5, 0x100000, URZ ;  /* 0x0010000005047890 */ /* 0x000fc8000fffe13f */
[----:B------:R-:W-:Y:S02]  /*0220*/  USHF.L.U32 UR5, UR4, 0xb, URZ ;  /* 0x0000000b04057899 */ /* 0x000fe4000800063f */
[----:B------:R-:W-:Y:S01]  /*0230*/  USHF.L.U32 UR4, UR4, 0x1, URZ ;  /* 0x0000000104047899 */ /* 0x000fe2000800063f */
[----:B------:R-:W0:Y:S11]  /*0240*/  FENCE.VIEW.ASYNC.S ;  /* 0x00000000000073c6 */ /* 0x000e360000000000 */
[----:B0-----:R0:W1:Y:S01]  /*0250*/  SYNCS.EXCH.64 URZ, [UR8], UR4 ;  /* 0x00000004083f75b2 */ /* 0x0010620008000100 */
[----:B------:R0:W2:Y:S01]  /*0260*/  SYNCS.EXCH.64 URZ, [UR8+0x70], UR6 ;  /* 0x00007006083f75b2 */ /* 0x0000a20008000100 */
[----:B------:R0:W3:Y:S01]  /*0270*/  SYNCS.EXCH.64 URZ, [UR8+0x8], UR4 ;  /* 0x00000804083f75b2 */ /* 0x0000e20008000100 */
[----:B------:R0:W4:Y:S01]  /*0280*/  SYNCS.EXCH.64 URZ, [UR8+0x78], UR6 ;  /* 0x00007806083f75b2 */ /* 0x0001220008000100 */
[----:B------:R0:W0:Y:S01]  /*0290*/  SYNCS.EXCH.64 URZ, [UR8+0x10], UR4 ;  /* 0x00001004083f75b2 */ /* 0x0000220008000100 */
        /* <DEDUP_REMOVED lines=23> */
[----:B-1234-:R-:W-:Y:S01]  /*0410*/  NOP ;  /* 0x0000000000007918 */ /* 0x01efe20000000000 */
.L_x_3:
[----:B0-----:R-:W-:Y:S05]  /*0420*/  BSYNC B0 ;  /* 0x0000000000007941 */ /* 0x001fea0003800000 */
.L_x_2:
[----:B------:R-:W0:Y:S01]  /*0430*/  SHFL.IDX PT, R2, R2, RZ, 0x1f ;  /* 0x00001fff02027589 */ /* 0x000e2200000e0000 */
[----:B------:R-:W1:Y:S01]  /*0440*/  LDC R3, c[0x0][0x65c] ;  /* 0x00019700ff037b82 */ /* 0x000e620000000800 */
[----:B------:R-:W-:Y:S02]  /*0450*/  ELECT P0, URZ, PT ;  /* 0x00000000003f782f */ /* 0x000fe40003800000 */
[----:B------:R-:W-:Y:S01]  /*0460*/  SHF.R.S32.HI R4, RZ, 0x1f, R5 ;  /* 0x0000001fff047819 */ /* 0x000fe20000011405 */
[----:B------:R-:W2:Y:S01]  /*0470*/  S2R R10, SR_CTAID.Y ;  /* 0x00000000000a7919 */ /* 0x000ea20000002600 */
[----:B------:R-:W-:Y:S01]  /*0480*/  UMOV UR4, 0x20 ;  /* 0x0000002000047882 */ /* 0x000fe20000000000 */
[C---:B------:R-:W-:Y:S01]  /*0490*/  ISETP.NE.AND P3, PT, R6.reuse, RZ, PT ;  /* 0x000000ff0600720c */ /* 0x040fe20003f65270 */
[----:B------:R-:W-:Y:S01]  /*04a0*/  VIADD R11, R6, 0xffffffff ;  /* 0xffffffff060b7836 */ /* 0x000fe20000000000 */
[----:B------:R-:W3:Y:S01]  /*04b0*/  S2R R8, SR_CTAID.X ;  /* 0x0000000000087919 */ /* 0x000ee20000002500 */
[----:B------:R-:W-:Y:S01]  /*04c0*/  LEA.HI R4, R4, R5, RZ, 0x2 ;  /* 0x0000000504047211 */ /* 0x000fe200078f10ff */
[----:B------:R-:W-:Y:S01]  /*04d0*/  NOP ;  /* 0x0000000000007918 */ /* 0x000fe20000000000 */
[----:B------:R-:W-:Y:S01]  /*04e0*/  NOP ;  /* 0x0000000000007918 */ /* 0x000fe20000000000 */
[----:B------:R-:W-:-:S02]  /*04f0*/  ISETP.GE.U32.AND P1, PT, R11, 0x2, PT ;  /* 0x000000020b00780c */ /* 0x000fc40003f26070 */
[----:B------:R-:W-:-:S05]  /*0500*/  LOP3.LUT R4, R4, 0xfffffffc, RZ, 0xc0, !PT ;  /* 0xfffffffc04047812 */ /* 0x000fca00078ec0ff */
[----:B------:R-:W-:Y:S01]  /*0510*/  IMAD.IADD R5, R5, 0x1, -R4 ;  /* 0x0000000105057824 */ /* 0x000fe200078e0a04 */
[----:B0-----:R-:W-:Y:S02]  /*0520*/  ISETP.NE.OR P0, PT, R2, RZ, !P0 ;  /* 0x000000ff0200720c */ /* 0x001fe40004705670 */
[----:B-1----:R-:W-:-:S11]  /*0530*/  ISETP.NE.AND P2, PT, R3, 0x1, PT ;  /* 0x000000010300780c */ /* 0x002fd60003f45270 */
[----:B------:R-:W-:Y:S01]  /*0540*/  VOTEU.ALL UP0, P0 ;  /* 0x00000000003f7886 */ /* 0x000fe20000000000 */
[----:B------:R-:W-:Y:S01]  /*0550*/  VOTEU.ALL UP1, P0 ;  /* 0x00000000003f7886 */ /* 0x000fe20000020000 */
[----:B------:R-:W3:Y:S01]  /*0560*/  @P2 LDC R9, c[0x0][0x10] ;  /* 0x00000400ff092b82 */ /* 0x000ee20000000800 */
[----:B--2---:R-:W-:Y:S02]  /*0570*/  @P2 IMAD.MOV.U32 R2, RZ, RZ, R10 ;  /* 0x000000ffff022224 */ /* 0x004fe400078e000a */
[----:B------:R-:W-:Y:S01]  /*0580*/  @!UP0 UMOV UR6, 0x400 ;  /* 0x0000040000068882 */ /* 0x000fe20000000000 */
[----:B------:R-:W-:-:S04]  /*0590*/  @!UP0 UIADD3 UR4, -UR4, 0x100000, URZ ;  /* 0x0010000004048890 */ /* 0x000fc8000fffe13f */
[----:B------:R-:W-:Y:S02]  /*05a0*/  @!UP0 USHF.L.U32 UR5, UR4, 0xb, URZ ;  /* 0x0000000b04058899 */ /* 0x000fe4000800063f */
[----:B------:R-:W-:Y:S01]  /*05b0*/  @!UP0 USHF.L.U32 UR4, UR4, 0x1, URZ ;  /* 0x0000000104048899 */ /* 0x000fe2000800063f */
[----:B------:R-:W-:Y:S02]  /*05c0*/  @P2 IMAD.MOV.U32 R3, RZ, RZ, RZ ;  /* 0x000000ffff032224 */ /* 0x000fe400078e00ff */
[----:B------:R-:W-:Y:S01]  /*05d0*/  @P2 IMAD.MOV.U32 R13, RZ, RZ, RZ ;  /* 0x000000ffff0d2224 */ /* 0x000fe200078e00ff */
[----:B------:R-:W0:Y:S08]  /*05e0*/  @!UP0 S2UR UR7, SR_CgaCtaId ;  /* 0x00000000000789c3 */ /* 0x000e300000008800 */
[----:B------:R-:W1:Y:S01]  /*05f0*/  @!P2 LDC R7, c[0x0][0xc] ;  /* 0x00000300ff07ab82 */ /* 0x000e620000000800 */
[----:B---3--:R-:W-:-:S04]  /*0600*/  @P2 IMAD.WIDE.U32 R2, R8, R9, R2 ;  /* 0x0000000908022225 */ /* 0x008fc800078e0002 */
[----:B------:R-:W-:Y:S02]  /*0610*/  IMAD.MOV.U32 R9, RZ, RZ, RZ ;  /* 0x000000ffff097224 */ /* 0x000fe400078e00ff */
[----:B------:R-:W-:Y:S01]  /*0620*/  @P2 IMAD.IADD R3, R3, 0x1, R13 ;  /* 0x0000000103032824 */ /* 0x000fe200078e020d */
[----:B0-----:R-:W-:Y:S01]  /*0630*/  @!UP0 ULEA UR6, UR7, UR6, 0x18 ;  /* 0x0000000607068291 */ /* 0x001fe2000f8ec03f */
[----:B------:R-:W-:Y:S01]  /*0640*/  VOTEU.ALL UP0, P0 ;  /* 0x00000000003f7886 */ /* 0x000fe20000000000 */
[----:B------:R-:W-:-:S04]  /*0650*/  ISETP.NE.AND P0, PT, R5, 0x3, PT ;  /* 0x000000030500780c */ /* 0x000fc80003f05270 */
[----:B------:R-:W-:-:S04]  /*0660*/  ISETP.EQ.OR P0, PT, R5, RZ, !P0 ;  /* 0x000000ff0500720c */ /* 0x000fc80004702670 */
[----:B------:R-:W-:Y:S01]  /*0670*/  ISETP.EQ.AND P0, PT, R6, RZ, P0 ;  /* 0x000000ff0600720c */ /* 0x000fe20000702270 */
[----:B------:R-:W0:Y:S02]  /*0680*/  FENCE.VIEW.ASYNC.S ;  /* 0x00000000000073c6 */ /* 0x000e240000000000 */
[----:B0-----:R0:W2:Y:S01]  /*0690*/  @!UP0 SYNCS.EXCH.64 URZ, [UR6+0xf0], UR4 ;  /* 0x0000f004063f85b2 */ /* 0x0010a20008000100 */
[----:B-1----:R-:W-:Y:S01]  /*06a0*/  @!P2 IMAD.WIDE.U32 R6, R7, R10, R8 ;  /* 0x0000000a0706a225 */ /* 0x002fe200078e0008 */
[----:B------:R-:W-:-:S03]  /*06b0*/  SEL R4, RZ, 0x1, !P0 ;  /* 0x00000001ff047807 */ /* 0x000fc60004000000 */
[----:B------:R-:W-:Y:S02]  /*06c0*/  @!P2 IMAD.MOV.U32 R2, RZ, RZ, R6 ;  /* 0x000000ffff02a224 */ /* 0x000fe400078e0006 */
[----:B------:R-:W-:Y:S01]  /*06d0*/  @!P2 IMAD.MOV.U32 R3, RZ, RZ, R7 ;  /* 0x000000ffff03a224 */ /* 0x000fe200078e0007 */
[----:B------:R-:W-:Y:S01]  /*06e0*/  SEL R4, R4, 0x2, P1 ;  /* 0x0000000204047807 */ /* 0x000fe20000800000 */
[----:B------:R0:W2:Y:S01]  /*06f0*/  @!UP1 SYNCS.EXCH.64 URZ, [UR6+0xf8], UR4 ;  /* 0x0000f804063f95b2 */ /* 0x0000a20008000100 */
[----:B------:R-:W-:Y:S01]  /*0700*/  NOP ;  /* 0x0000000000007918 */ /* 0x000fe20000000000 */
[----:B--2---:R-:W-:Y:S06]  /*0710*/  BAR.SYNC.DEFER_BLOCKING 0x0 ;  /* 0x0000000000007b1d */ /* 0x004fec0000010000 */
[----:B------:R-:W-:Y:S05]  /*0720*/  @!P3 BRA `(.L_x_4) ;  /* 0x000000740064b947 */ /* 0x000fea0003800000 */
[----:B------:R-:W-:-:S13]  /*0730*/  ISETP.GT.U32.AND P0, PT, R11, 0x1, PT ;  /* 0x000000010b00780c */ /* 0x000fda0003f04070 */
[----:B0-----:R-:W-:Y:S05]  /*0740*/  @P0 EXIT ;  /* 0x000000000000094d */ /* 0x001fea0003800000 */
[----:B------:R-:W-:Y:S01]  /*0750*/  ULDC.64 UR4, c[0x0][0x650] ;  /* 0x0001940000047ab9 */ /* 0x000fe20000000a00 */
[----:B------:R-:W-:Y:S01]  /*0760*/  PRMT R12, RZ, 0x7610, R12 ;  /* 0x00007610ff0c7816 */ /* 0x000fe2000000000c */
[----:B------:R-:W-:Y:S01]  /*0770*/  IMAD.MOV.U32 R6, RZ, RZ, -0x1 ;  /* 0xffffffffff067424 */ /* 0x000fe200078e00ff */
[----:B------:R-:W-:Y:S01]  /*0780*/  ISETP.GE.U32.AND P0, PT, R2, UR4, PT ;  /* 0x0000000402007c0c */ /* 0x000fe2000bf06070 */
[----:B------:R-:W-:Y:S02]  /*0790*/  IMAD.MOV.U32 R7, RZ, RZ, -0x1 ;  /* 0xffffffffff077424 */ /* 0x000fe400078e00ff */
[----:B------:R-:W-:Y:S01]  /*07a0*/  IMAD.MOV.U32 R5, RZ, RZ, -0x1 ;  /* 0xffffffffff057424 */ /* 0x000fe200078e00ff */
[----:B------:R-:W-:-:S13]  /*07b0*/  ISETP.GE.U32.AND.EX P0, PT, R3, UR5, PT, P0 ;  /* 0x0000000503007c0c */ /* 0x000fda000bf06100 */
[----:B------:R-:W-:Y:S05]  /*07c0*/  @P0 BRA `(.L_x_5) ;  /* 0x00000004005c0947 */ /* 0x000fea0003800000 */
[----:B------:R-:W0:Y:S01]  /*07d0*/  LDC.64 R16, c[0x0][0x628] ;  /* 0x00018a00ff107b82 */ /* 0x000e220000000a00 */
[----:B------:R-:W-:Y:S02]  /*07e0*/  IMAD.MOV.U32 R6, RZ, RZ, R2 ;  /* 0x000000ffff067224 */ /* 0x000fe400078e0002 */
[----:B------:R-:W-:-:S05]  /*07f0*/  IMAD.MOV.U32 R7, RZ, RZ, R3 ;  /* 0x000000ffff077224 */ /* 0x000fca00078e0003 */
[----:B------:R-:W1:Y:S08]  /*0800*/  LDC R18, c[0x0][0x630] ;  /* 0x00018c00ff127b82 */ /* 0x000e700000000800 */
[----:B------:R-:W2:Y:S01]  /*0810*/  LDC.64 R20, c[0x0][0x620] ;  /* 0x00018800ff147b82 */ /* 0x000ea20000000a00 */
[----:B0-----:R-:W-:-:S04]  /*0820*/  ISETP.NE.U32.AND P0, PT, R16, RZ, PT ;  /* 0x000000ff1000720c */ /* 0x001fc80003f05070 */
[----:B------:R-:W-:-:S13]  /*0830*/  ISETP.NE.AND.EX P0, PT, R17, RZ, PT, P0 ;  /* 0x000000ff1100720c */ /* 0x000fda0003f05300 */
[----:B-12---:R-:W-:Y:S05]  /*0840*/  @!P0 BRA `(.L_x_6) ;  /* 0x0000000000288947 */ /* 0x006fea0003800000 */
[----:B------:R-:W0:Y:S02]  /*0850*/  LDC R5, c[0x0][0x634] ;  /* 0x00018d00ff057b82 */ /* 0x000e240000000800 */
[----:B0-----:R-:W-:-:S05]  /*0860*/  IADD3 R5, P0, R2, R5, RZ ;  /* 0x0000000502057210 */ /* 0x001fca0007f1e0ff */
[----:B------:R-:W-:-:S04]  /*0870*/  IMAD.X R11, RZ, RZ, R3, P0 ;  /* 0x000000ffff0b7224 */ /* 0x000fc800000e0603 */
[----:B------:R-:W-:-:S04]  /*0880*/  IMAD.WIDE.U32 R6, R11, R16, RZ ;  /* 0x000000100b067225 */ /* 0x000fc800078e00ff */
[----:B------:R-:W-:-:S04]  /*0890*/  IMAD.WIDE.U32 R12, P0, R5, R17, R6 ;  /* 0x00000011050c7225 */ /* 0x000fc80007800006 */
[----:B------:R-:W-:-:S04]  /*08a0*/  IMAD.WIDE.U32 R6, R5, R16, RZ ;  /* 0x0000001005067225 */ /* 0x000fc800078e00ff */
[----:B------:R-:W-:Y:S01]  /*08b0*/  IMAD.X R15, RZ, RZ, RZ, P0 ;  /* 0x000000ffff0f7224 */ /* 0x000fe200000e06ff */
[----:B------:R-:W-:Y:S01]  /*08c0*/  IADD3 RZ, P0, R7, R12, RZ ;  /* 0x0000000c07ff7210 */ /* 0x000fe20007f1e0ff */
[----:B------:R-:W-:-:S04]  /*08d0*/  IMAD.MOV.U32 R14, RZ, RZ, R13 ;  /* 0x000000ffff0e7224 */ /* 0x000fc800078e000d */
[----:B------:R-:W-:-:S08]  /*08e0*/  IMAD.WIDE.U32.X R6, R11, R17, R14, P0 ;  /* 0x000000110b067225 */ /* 0x000fd000000e040e */
.L_x_6:
[--C-:B------:R-:W-:Y:S01]  /*08f0*/  SHF.R.U64 R26, R6, R18, R7.reuse ;  /* 0x00000012061a7219 */ /* 0x100fe20000001207 */
[----:B------:R-:W0:Y:S01]  /*0900*/  LDC.64 R22, c[0x0][0x640] ;  /* 0x00019000ff167b82 */ /* 0x000e220000000a00 */
[----:B------:R-:W-:Y:S01]  /*0910*/  I2FP.F32.U32 R5, R8 ;  /* 0x0000000800057245 */ /* 0x000fe20000201000 */
[----:B------:R-:W-:Y:S01]  /*0920*/  ULDC UR4, c[0x0][0x150] ;  /* 0x0000540000047ab9 */ /* 0x000fe20000000800 */
[----:B------:R-:W-:Y:S02]  /*0930*/  SHF.R.U32.HI R6, RZ, R18, R7 ;  /* 0x00000012ff067219 */ /* 0x000fe40000011607 */
[----:B------:R-:W-:Y:S01]  /*0940*/  IADD3 R11, P0, RZ, -R26, RZ ;  /* 0x8000001aff0b7210 */ /* 0x000fe20007f1e0ff */
[----:B------:R-:W-:Y:S01]  /*0950*/  FMUL R5, R5, UR4 ;  /* 0x0000000405057c20 */ /* 0x000fe20008400000 */
[----:B------:R-:W-:Y:S01]  /*0960*/  ULDC UR4, c[0x0][0x154] ;  /* 0x0000550000047ab9 */ /* 0x000fe20000000800 */
[----:B------:R-:W1:Y:S02]  /*0970*/  LDC R14, c[0x0][0x618] ;  /* 0x00018600ff0e7b82 */ /* 0x000e640000000800 */
[----:B------:R-:W-:-:S02]  /*0980*/  IMAD.X R13, RZ, RZ, ~R6, P0 ;  /* 0x000000ffff0d7224 */ /* 0x000fc400000e0e06 */
[----:B------:R-:W2:Y:S01]  /*0990*/  F2I.U32.TRUNC.NTZ R5, R5 ;  /* 0x0000000500057305 */ /* 0x000ea2000020f000 */
[----:B------:R-:W-:-:S03]  /*09a0*/  IMAD.WIDE.U32 R6, R11, R20, R2 ;  /* 0x000000140b067225 */ /* 0x000fc600078e0002 */
[----:B------:R-:W3:Y:S01]  /*09b0*/  LDC R9, c[0x0][0x144] ;  /* 0x00005100ff097b82 */ /* 0x000ee20000000800 */
[----:B------:R-:W-:-:S04]  /*09c0*/  IMAD R12, R13, R20, RZ ;  /* 0x000000140d0c7224 */ /* 0x000fc800078e02ff */
[----:B------:R-:W-:Y:S02]  /*09d0*/  IMAD R11, R11, R21, R12 ;  /* 0x000000150b0b7224 */ /* 0x000fe400078e020c */
[----:B------:R-:W-:Y:S01]  /*09e0*/  IMAD.MOV.U32 R12, RZ, RZ, 0x1 ;  /* 0x00000001ff0c7424 */ /* 0x000fe200078e00ff */
[----:B------:R-:W4:Y:S01]  /*09f0*/  LDC R18, c[0x0][0x608] ;  /* 0x00018200ff127b82 */ /* 0x000f220000000800 */
[----:B------:R-:W-:Y:S01]  /*0a00*/  IMAD.IADD R11, R7, 0x1, R11 ;  /* 0x00000001070b7824 */ /* 0x000fe200078e020b */
[----:B0-----:R-:W-:Y:S01]  /*0a10*/  ISETP.NE.U32.AND P0, PT, R22, RZ, PT ;  /* 0x000000ff1600720c */ /* 0x001fe20003f05070 */
[----:B--2---:R-:W-:-:S03]  /*0a20*/  IMAD.MOV R7, RZ, RZ, -R5 ;  /* 0x000000ffff077224 */ /* 0x004fc600078e0a05 */
[----:B------:R-:W-:Y:S02]  /*0a30*/  ISETP.NE.AND.EX P0, PT, R23, RZ, PT, P0 ;  /* 0x000000ff1700720c */ /* 0x000fe40003f05300 */
[----:B------:R-:W0:Y:S01]  /*0a40*/  LDC R13, c[0x0][0x658] ;  /* 0x00019600ff0d7b82 */ /* 0x000e220000000800 */
[--C-:B-1----:R-:W-:Y:S02]  /*0a50*/  SHF.R.U64 R16, R6, R14, R11.reuse ;  /* 0x0000000e06107219 */ /* 0x102fe4000000120b */
[----:B------:R-:W-:Y:S02]  /*0a60*/  I2FP.F32.U32 R6, R10 ;  /* 0x0000000a00067245 */ /* 0x000fe40000201000 */
[----:B------:R-:W-:-:S03]  /*0a70*/  SHF.R.U32.HI R11, RZ, R14, R11 ;  /* 0x0000000eff0b7219 */ /* 0x000fc6000001160b */
[----:B------:R-:W1:Y:S01]  /*0a80*/  LDC R17, c[0x0][0x148] ;  /* 0x00005200ff117b82 */ /* 0x000e620000000800 */
[----:B---3--:R-:W-:Y:S02]  /*0a90*/  IMAD R5, R9, R7, R8 ;  /* 0x0000000709057224 */ /* 0x008fe400078e0208 */
[----:B------:R-:W-:Y:S01]  /*0aa0*/  FMUL R7, R6, UR4 ;  /* 0x0000000406077c20 */ /* 0x000fe20008400000 */
[----:B------:R-:W-:-:S03]  /*0ab0*/  IMAD.MOV.U32 R6, RZ, RZ, -0x1 ;  /* 0xffffffffff067424 */ /* 0x000fc600078e00ff */
[----:B------:R2:W3:Y:S01]  /*0ac0*/  F2I.U32.TRUNC.NTZ R15, R7 ;  /* 0x00000007000f7305 */ /* 0x0004e2000020f000 */
[----:B------:R-:W1:Y:S01]  /*0ad0*/  LDC R21, c[0x0][0x600] ;  /* 0x00018000ff157b82 */ /* 0x000e620000000800 */
[-CC-:B----4-:R-:W-:Y:S02]  /*0ae0*/  SHF.R.U64 R27, R16, R18.reuse, R11.reuse ;  /* 0x00000012101b7219 */ /* 0x190fe4000000120b */
[----:B------:R-:W-:-:S05]  /*0af0*/  SHF.R.U32.HI R8, RZ, R18, R11 ;  /* 0x00000012ff087219 */ /* 0x000fca000001160b */
[----:B------:R-:W4:Y:S01]  /*0b00*/  LDC R20, c[0x0][0x648] ;  /* 0x00019200ff147b82 */ /* 0x000f220000000800 */
[-CC-:B0-----:R-:W-:Y:S02]  /*0b10*/  SHF.R.U64 R18, R27, R13.reuse, R8.reuse ;  /* 0x0000000d1b127219 */ /* 0x181fe40000001208 */
[-C--:B------:R-:W-:Y:S02]  /*0b20*/  SHF.L.U32 R6, R6, R13.reuse, RZ ;  /* 0x0000000d06067219 */ /* 0x080fe400000006ff */
[-C--:B------:R-:W-:Y:S02]  /*0b30*/  SHF.R.U32.HI R8, RZ, R13.reuse, R8 ;  /* 0x0000000dff087219 */ /* 0x080fe40000011608 */
[----:B------:R-:W-:Y:S01]  /*0b40*/  LOP3.LUT R14, RZ, R6, RZ, 0x33, !PT ;  /* 0x00000006ff0e7212 */ /* 0x000fe200078e33ff */
[----:B------:R-:W0:Y:S01]  /*0b50*/  LDC R25, c[0x0][0x638] ;  /* 0x00018e00ff197b82 */ /* 0x000e220000000800 */
[----:B------:R-:W-:Y:S01]  /*0b60*/  SHF.L.U32 R11, R12, R13, RZ ;  /* 0x0000000d0c0b7219 */ /* 0x000fe200000006ff */
[----:B------:R-:W-:-:S02]  /*0b70*/  IMAD.MOV.U32 R6, RZ, RZ, R18 ;  /* 0x000000ffff067224 */ /* 0x000fc400078e0012 */
[----:B--2---:R-:W-:-:S04]  /*0b80*/  IMAD.MOV.U32 R7, RZ, RZ, R8 ;  /* 0x000000ffff077224 */ /* 0x004fc800078e0008 */
[----:B------:R-:W2:Y:S01]  /*0b90*/  LDC R24, c[0x0][0x610] ;  /* 0x00018400ff187b82 */ /* 0x000ea20000000800 */
[----:B---3--:R-:W-:Y:S05]  /*0ba0*/  @!P0 BRA `(.L_x_7) ;  /* 0x0000000000288947 */ /* 0x008fea0003800000 */
[----:B------:R-:W3:Y:S02]  /*0bb0*/  LDC R13, c[0x0][0x64c] ;  /* 0x00019300ff0d7b82 */ /* 0x000ee40000000800 */
[----:B---3--:R-:W-:-:S05]  /*0bc0*/  IADD3 R13, P0, R18, R13, RZ ;  /* 0x0000000d120d7210 */ /* 0x008fca0007f1e0ff */
        /* <DEDUP_REMOVED lines=8> */
.L_x_7:
[----:B----4-:R-:W-:Y:S01]  /*0c50*/  SHF.R.U64 R6, R6, R20, R7 ;  /* 0x0000001406067219 */ /* 0x010fe20000001207 */
[----:B-1----:R-:W-:Y:S01]  /*0c60*/  VIADD R7, R21, 0xffffffff ;  /* 0xffffffff15077836 */ /* 0x002fe20000000000 */
[----:B------:R-:W-:Y:S01]  /*0c70*/  LOP3.LUT R14, R27, R14, RZ, 0xc0, !PT ;  /* 0x0000000e1b0e7212 */ /* 0x000fe200078ec0ff */
[----:B------:R-:W-:Y:S02]  /*0c80*/  IMAD.MOV R15, RZ, RZ, -R15 ;  /* 0x000000ffff0f7224 */ /* 0x000fe400078e0a0f */
[----:B------:R-:W-:Y:S01]  /*0c90*/  IMAD.MOV R8, RZ, RZ, -R6 ;  /* 0x000000ffff087224 */ /* 0x000fe200078e0a06 */
[----:B------:R-:W-:Y:S01]  /*0ca0*/  LOP3.LUT R7, R16, R7, RZ, 0xc0, !PT ;  /* 0x0000000710077212 */ /* 0x000fe200078ec0ff */
[----:B------:R-:W-:Y:S02]  /*0cb0*/  IMAD R14, R11, R6, R14 ;  /* 0x000000060b0e7224 */ /* 0x000fe400078e020e */
[----:B------:R-:W-:Y:S02]  /*0cc0*/  @P2 IMAD R5, R17, R15, R10 ;  /* 0x0000000f11052224 */ /* 0x000fe400078e020a */
[----:B0-----:R-:W-:-:S02]  /*0cd0*/  IMAD R6, R8, R25, R18 ;  /* 0x0000001908067224 */ /* 0x001fc400078e0212 */
[----:B--2---:R-:W-:Y:S02]  /*0ce0*/  IMAD R5, R14, R24, R5 ;  /* 0x000000180e057224 */ /* 0x004fe400078e0205 */
[----:B------:R-:W-:Y:S02]  /*0cf0*/  IMAD R6, R6, R21, R7 ;  /* 0x0000001506067224 */ /* 0x000fe400078e0207 */
[----:B------:R-:W-:-:S03]  /*0d00*/  IMAD.MOV.U32 R12, RZ, RZ, 0x1 ;  /* 0x00000001ff0c7424 */ /* 0x000fc600078e00ff */
[----:B------:R-:W-:Y:S02]  /*0d10*/  SEL R7, R6, R5, !P2 ;  /* 0x0000000506077207 */ /* 0x000fe40005000000 */
[----:B------:R-:W-:Y:S01]  /*0d20*/  SEL R6, R5, R6, !P2 ;  /* 0x0000000605067207 */ /* 0x000fe20005000000 */
[----:B------:R-:W-:-:S07]  /*0d30*/  IMAD.MOV.U32 R5, RZ, RZ, R26 ;  /* 0x000000ffff057224 */ /* 0x000fce00078e001a */
.L_x_5:
[----:B------:R-:W-:-:S08]  /*0d40*/  NOP ;  /* 0x0000000000007918 */ /* 0x000fd00000000000 */
[----:B------:R-:W0:Y:S02]  /*0d50*/  USETMAXREG.TRY_ALLOC.CTAPOOL UP0, 0xe8 ;  /* 0x000000e8000079c8 */ /* 0x000e240008000600 */
[----:B0-----:R-:W-:-:S13]  /*0d60*/  PLOP3.LUT P0, PT, PT, PT, UP0, 0x80, 0x0 ;  /* 0x000000000000781c */ /* 0x001fda0003f0f008 */
[----:B------:R-:W-:Y:S05]  /*0d70*/  @!P0 BRA `(.L_x_5) ;  /* 0xfffffffc00f08947 */ /* 0x000fea000383ffff */
[----:B------:R-:W-:Y:S01]  /*0d80*/  ULDC.64 UR4, c[0x0][0x598] ;  /* 0x0001660000047ab9 */ /* 0x000fe20000000a00 */
[----:B------:R-:W-:Y:S01]  /*0d90*/  ULDC.64 UR16, c[0x0][0x208] ;  /* 0x0000820000107ab9 */ /* 0x000fe20000000a00 */
[----:B------:R-:W-:-:S04]  /*0da0*/  ISETP.NE.U32.AND P0, PT, RZ, UR4, PT ;  /* 0x00000004ff007c0c */ /* 0x000fc8000bf05070 */
[----:B------:R-:W-:-:S13]  /*0db0*/  ISETP.NE.AND.EX P0, PT, RZ, UR5, PT, P0 ;  /* 0x00000005ff007c0c */ /* 0x000fda000bf05300 */
[----:B------:R-:W-:Y:S05]  /*0dc0*/  @!P0 BRA `(.L_x_8) ;  /* 0x00000000001c8947 */ /* 0x000fea0003800000 */
[----:B------:R-:W0:Y:S02]  /*0dd0*/  LDC.64 R8, c[0x0][0x598] ;  /* 0x00016600ff087b82 */ /* 0x000e240000000a00 */
[----:B0-----:R-:W2:Y:S02]  /*0de0*/  LDG.E.64 R8, desc[UR16][R8.64] ;  /* 0x0000001008087981 */ /* 0x001ea4000c1e1b00 */
[----:B--2---:R-:W-:-:S04]  /*0df0*/  ISETP.NE.U32.AND P0, PT, R8, RZ, PT ;  /* 0x000000ff0800720c */ /* 0x004fc80003f05070 */
[----:B------:R-:W-:-:S13]  /*0e00*/  ISETP.NE.AND.EX P0, PT, R9, RZ, PT, P0 ;  /* 0x000000ff0900720c */ /* 0x000fda0003f05300 */
[----:B------:R-:W-:Y:S05]  /*0e10*/  @!P0 BRA `(.L_x_8) ;  /* 0x0000000000088947 */ /* 0x000fea0003800000 */
[----:B------:R0:W5:Y:S01]  /*0e20*/  LD.E R8, desc[UR16][R8.64] ;  /* 0x0000001008087980 */ /* 0x000162000c101900 */
[----:B------:R-:W-:Y:S05]  /*0e30*/  BRA `(.L_x_9) ;  /* 0x0000000000207947 */ /* 0x000fea0003800000 */
.L_x_8:
[----:B------:R-:W-:Y:S02]  /*0e40*/  ULDC.64 UR4, c[0x0][0x588] ;  /* 0x0001620000047ab9 */ /* 0x000fe40000000a00 */
[----:B------:R-:W-:-:S04]  /*0e50*/  ISETP.NE.U32.AND P0, PT, RZ, UR4, PT ;  /* 0x00000004ff007c0c */ /* 0x000fc8000bf05070 */
[----:B------:R-:W-:-:S13]  /*0e60*/  ISETP.NE.AND.EX P0, PT, RZ, UR5, PT, P0 ;  /* 0x00000005ff007c0c */ /* 0x000fda000bf05300 */
[----:B------:R-:W-:Y:S05]  /*0e70*/  @!P0 BRA `(.L_x_10) ;  /* 0x00000000000c8947 */ /* 0x000fea0003800000 */
[----:B------:R-:W0:Y:S02]  /*0e80*/  LDC.64 R8, c[0x0][0x588] ;  /* 0x00016200ff087b82 */ /* 0x000e240000000a00 */
[----:B0-----:R1:W5:Y:S01]  /*0e90*/  LDG.E R8, desc[UR16][R8.64] ;  /* 0x0000001008087981 */ /* 0x001362000c1e1900 */
[----:B------:R-:W-:Y:S05]  /*0ea0*/  BRA `(.L_x_9) ;  /* 0x0000000000047947 */ /* 0x000fea0003800000 */
.L_x_10:
[----:B------:R-:W2:Y:S02]  /*0eb0*/  LDC R8, c[0x0][0x580] ;  /* 0x00016000ff087b82 */ /* 0x000ea40000000800 */
.L_x_9:
[----:B------:R-:W-:Y:S02]  /*0ec0*/  ULDC.64 UR4, c[0x0][0x5a0] ;  /* 0x0001680000047ab9 */ /* 0x000fe40000000a00 */
[----:B------:R-:W-:-:S04]  /*0ed0*/  ISETP.NE.U32.AND P0, PT, RZ, UR4, PT ;  /* 0x00000004ff007c0c */ /* 0x000fc8000bf05070 */
[----:B------:R-:W-:-:S13]  /*0ee0*/  ISETP.NE.AND.EX P0, PT, RZ, UR5, PT, P0 ;  /* 0x00000005ff007c0c */ /* 0x000fda000bf05300 */
[----:B------:R-:W-:Y:S05]  /*0ef0*/  @!P0 BRA `(.L_x_11) ;  /* 0x00000000001c8947 */ /* 0x000fea0003800000 */
[----:B------:R-:W3:Y:S02]  /*0f00*/  LDC.64 R10, c[0x0][0x5a0] ;  /* 0x00016800ff0a7b82 */ /* 0x000ee40000000a00 */
[----:B---3--:R-:W3:Y:S02]  /*0f10*/  LDG.E.64 R10, desc[UR16][R10.64] ;  /* 0x000000100a0a7981 */ /* 0x008ee4000c1e1b00 */
[----:B---3--:R-:W-:-:S04]  /*0f20*/  ISETP.NE.U32.AND P0, PT, R10, RZ, PT ;  /* 0x000000ff0a00720c */ /* 0x008fc80003f05070 */
[----:B------:R-:W-:-:S13]  /*0f30*/  ISETP.NE.AND.EX P0, PT, R11, RZ, PT, P0 ;  /* 0x000000ff0b00720c */ /* 0x000fda0003f05300 */
[----:B------:R-:W-:Y:S05]  /*0f40*/  @!P0 BRA `(.L_x_11) ;  /* 0x0000000000088947 */ /* 0x000fea0003800000 */
[----:B01----:R0:W5:Y:S01]  /*0f50*/  LD.E R9, desc[UR16][R10.64] ;  /* 0x000000100a097980 */ /* 0x003162000c101900 */
[----:B------:R-:W-:Y:S05]  /*0f60*/  BRA `(.L_x_12) ;  /* 0x0000000000207947 */ /* 0x000fea0003800000 */
.L_x_11:
[----:B------:R-:W-:Y:S02]  /*0f70*/  ULDC.64 UR4, c[0x0][0x590] ;  /* 0x0001640000047ab9 */ /* 0x000fe40000000a00 */
[----:B------:R-:W-:-:S04]  /*0f80*/  ISETP.NE.U32.AND P0, PT, RZ, UR4, PT ;  /* 0x00000004ff007c0c */ /* 0x000fc8000bf05070 */
[----:B------:R-:W-:-:S13]  /*0f90*/  ISETP.NE.AND.EX P0, PT, RZ, UR5, PT, P0 ;  /* 0x00000005ff007c0c */ /* 0x000fda000bf05300 */
[----:B------:R-:W-:Y:S05]  /*0fa0*/  @!P0 BRA `(.L_x_13) ;  /* 0x00000000000c8947 */ /* 0x000fea0003800000 */
[----:B------:R-:W0:Y:S02]  /*0fb0*/  LDC.64 R10, c[0x0][0x590] ;  /* 0x00016400ff0a7b82 */ /* 0x000e240000000a00 */
[----:B01----:R1:W5:Y:S01]  /*0fc0*/  LDG.E R9, desc[UR16][R10.64] ;  /* 0x000000100a097981 */ /* 0x003362000c1e1900 */
[----:B------:R-:W-:Y:S05]  /*0fd0*/  BRA `(.L_x_12) ;  /* 0x0000000000047947 */ /* 0x000fea0003800000 */
.L_x_13:
[----:B01----:R-:W3:Y:S02]  /*0fe0*/  LDC R9, c[0x0][0x584] ;  /* 0x00016100ff097b82 */ /* 0x003ee40000000800 */
.L_x_12:
[----:B------:R-:W-:-:S13]  /*0ff0*/  LOP3.LUT P0, RZ, R12, 0xff, RZ, 0xc0, !PT ;  /* 0x000000ff0cff7812 */ /* 0x000fda000780c0ff */
[----:B------:R-:W-:Y:S05]  /*1000*/  @!P0 EXIT ;  /* 0x000000000000894d */ /* 0x000fea0003800000 */
[----:B------:R-:W-:Y:S01]  /*1010*/  ULDC UR4, c[0x0][0x28c] ;  /* 0x0000a30000047ab9 */ /* 0x000fe20000000800 */
[----:B------:R-:W-:Y:S01]  /*1020*/  LOP3.LUT R138, R4, 0x1, RZ, 0xfc, !PT ;  /* 0x00000001048a7812 */ /* 0x000fe200078efcff */
[----:B------:R-:W-:-:S04]  /*1030*/  UIADD3 UR4, UR4, 0x3f, URZ ;  /* 0x0000003f04047890 */ /* 0x000fc8000fffe03f */
[----:B------:R-:W-:-:S04]  /*1040*/  USHF.R.S32.HI UR5, URZ, 0x1f, UR4 ;  /* 0x0000001f3f057899 */ /* 0x000fc80008011404 */
[----:B------:R-:W-:-:S03]  /*1050*/  ULEA.HI UR5, UR5, UR4, URZ, 0x6 ;  /* 0x0000000405057291 */ /* 0x000fc6000f8f303f */
[----:B------:R-:W-:Y:S01]  /*1060*/  UMOV UR4, URZ ;  /* 0x0000003f00047c82 */ /* 0x000fe20008000000 */
[----:B------:R-:W-:-:S03]  /*1070*/  USHF.R.S32.HI UR9, URZ, 0x6, UR5 ;  /* 0x000000063f097899 */ /* 0x000fc60008011405 */
[----:B------:R-:W-:-:S09]  /*1080*/  UMOV UR5, URZ ;  /* 0x0000003f00057c82 */ /* 0x000fd20008000000 */
.L_x_166:
[----:B01----:R-:W-:Y:S01]  /*1090*/  LOP3.LUT R10, R0, 0x80, RZ, 0xc0, !PT ;  /* 0x00000080000a7812 */ /* 0x003fe200078ec0ff */
[----:B------:R-:W0:Y:S01]  /*10a0*/  S2UR UR13, SR_CgaCtaId ;  /* 0x00000000000d79c3 */ /* 0x000e220000008800 */
[----:B------:R-:W-:Y:S01]  /*10b0*/  UMOV UR12, 0x400 ;  /* 0x00000400000c7882 */ /* 0x000fe20000000000 */
[----:B------:R-:W-:Y:S01]  /*10c0*/  UMOV UR6, URZ ;  /* 0x0000003f00067c82 */ /* 0x000fe20008000000 */
[----:B------:R-:W-:Y:S01]  /*10d0*/  SHF.R.U32.HI R10, RZ, 0x7, R10 ;  /* 0x00000007ff0a7819 */ /* 0x000fe2000001160a */
[----:B------:R-:W-:Y:S01]  /*10e0*/  UMOV UR7, URZ ;  /* 0x0000003f00077c82 */ /* 0x000fe20008000000 */
[----:B------:R-:W-:Y:S01]  /*10f0*/  UMOV UR18, UR5 ;  /* 0x0000000500127c82 */ /* 0x000fe20008000000 */
[----:B------:R-:W-:Y:S02]  /*1100*/  CS2R R14, SRZ ;  /* 0x00000000000e7805 */ /* 0x000fe4000001ff00 */
[----:B------:R-:W-:Y:S01]  /*1110*/  CS2R R12, SRZ ;  /* 0x00000000000c7805 */ /* 0x000fe2000001ff00 */
[----:B------:R-:W1:Y:S01]  /*1120*/  LDC R11, c[0x0][0x28c] ;  /* 0x0000a300ff0b7b82 */ /* 0x000e620000000800 */
[----:B------:R-:W4:Y:S01]  /*1130*/  SHFL.IDX PT, R10, R10, RZ, 0x1f ;  /* 0x00001fff0a0a7589 */ /* 0x000f2200000e0000 */
[----:B------:R-:W-:-:S02]  /*1140*/  CS2R R16, SRZ ;  /* 0x0000000000107805 */ /* 0x000fc4000001ff00 */
[----:B------:R-:W-:Y:S02]  /*1150*/  CS2R R18, SRZ ;  /* 0x0000000000127805 */ /* 0x000fe4000001ff00 */
[----:B------:R-:W-:Y:S02]  /*1160*/  CS2R R20, SRZ ;  /* 0x0000000000147805 */ /* 0x000fe4000001ff00 */
[----:B------:R-:W-:Y:S02]  /*1170*/  CS2R R22, SRZ ;  /* 0x0000000000167805 */ /* 0x000fe4000001ff00 */
[----:B------:R-:W-:Y:S02]  /*1180*/  CS2R R88, SRZ ;  /* 0x0000000000587805 */ /* 0x000fe4000001ff00 */
[----:B------:R-:W-:Y:S02]  /*1190*/  CS2R R90, SRZ ;  /* 0x00000000005a7805 */ /* 0x000fe4000001ff00 */
        /* <DEDUP_REMOVED lines=16> */
[----:B-1----:R-:W-:Y:S02]  /*12a0*/  ISETP.GE.AND P0, PT, R11, 0x1, PT ;  /* 0x000000010b00780c */ /* 0x002fe40003f06270 */
[----:B------:R-:W-:Y:S02]  /*12b0*/  CS2R R124, SRZ ;  /* 0x00000000007c7805 */ /* 0x000fe4000001ff00 */
[----:B----4-:R-:W-:-:S02]  /*12c0*/  R2UR UR8, R10 ;  /* 0x000000000a0872ca */ /* 0x010fc400000e0000 */
[----:B------:R-:W-:Y:S02]  /*12d0*/  CS2R R126, SRZ ;  /* 0x00000000007e7805 */ /* 0x000fe4000001ff00 */
[----:B------:R-:W-:Y:S02]  /*12e0*/  CS2R R128, SRZ ;  /* 0x0000000000807805 */ /* 0x000fe4000001ff00 */
[----:B------:R-:W-:Y:S02]  /*12f0*/  CS2R R130, SRZ ;  /* 0x0000000000827805 */ /* 0x000fe4000001ff00 */
[----:B------:R-:W-:Y:S02]  /*1300*/  CS2R R132, SRZ ;  /* 0x0000000000847805 */ /* 0x000fe4000001ff00 */
[----:B------:R-:W-:Y:S02]  /*1310*/  CS2R R134, SRZ ;  /* 0x0000000000867805 */ /* 0x000fe4000001ff00 */
[----:B------:R-:W-:Y:S01]  /*1320*/  CS2R R136, SRZ ;  /* 0x0000000000887805 */ /* 0x000fe2000001ff00 */
[----:B------:R-:W-:Y:S01]  /*1330*/  IMAD.MOV.U32 R139, RZ, RZ, RZ ;  /* 0x000000ffff8b7224 */ /* 0x000fe200078e00ff */
[----:B------:R-:W-:Y:S01]  /*1340*/  CS2R R24, SRZ ;  /* 0x0000000000187805 */ /* 0x000fe2000001ff00 */
[----:B------:R-:W-:Y:S01]  /*1350*/  IMAD.MOV.U32 R141, RZ, RZ, RZ ;  /* 0x000000ffff8d7224 */ /* 0x000fe200078e00ff */
[----:B---3--:R-:W-:Y:S01]  /*1360*/  CS2R R26, SRZ ;  /* 0x00000000001a7805 */ /* 0x008fe2000001ff00 */
[----:B------:R-:W-:Y:S01]  /*1370*/  IMAD.U32 R142, RZ, RZ, UR4 ;  /* 0x00000004ff8e7e24 */ /* 0x000fe2000f8e00ff */
[----:B------:R-:W-:Y:S01]  /*1380*/  CS2R R28, SRZ ;  /* 0x00000000001c7805 */ /* 0x000fe2000001ff00 */
[----:B------:R-:W-:Y:S01]  /*1390*/  ULEA.HI UR10, UR8, UR8, URZ, 0x1 ;  /* 0x00000008080a7291 */ /* 0x000fe2000f8f083f */
[----:B------:R-:W-:-:S02]  /*13a0*/  CS2R R30, SRZ ;  /* 0x00000000001e7805 */ /* 0x000fc4000001ff00 */
[----:B------:R-:W-:Y:S02]  /*13b0*/  CS2R R32, SRZ ;  /* 0x0000000000207805 */ /* 0x000fe4000001ff00 */
[----:B------:R-:W-:Y:S01]  /*13c0*/  CS2R R34, SRZ ;  /* 0x0000000000227805 */ /* 0x000fe2000001ff00 */
[----:B------:R-:W-:Y:S01]  /*13d0*/  ULOP3.LUT UR11, UR10, 0xffffe, URZ, 0xc0, !UPT ;  /* 0x000ffffe0a0b7892 */ /* 0x000fe2000f8ec03f */
[----:B------:R-:W-:Y:S01]  /*13e0*/  CS2R R36, SRZ ;  /* 0x0000000000247805 */ /* 0x000fe2000001ff00 */
[----:B0-----:R-:W-:Y:S01]  /*13f0*/  ULEA UR10, UR13, UR12, 0x18 ;  /* 0x0000000c0d0a7291 */ /* 0x001fe2000f8ec03f */
[----:B------:R-:W-:Y:S01]  /*1400*/  CS2R R38, SRZ ;  /* 0x0000000000267805 */ /* 0x000fe2000001ff00 */
[----:B------:R-:W-:Y:S01]  /*1410*/  UIADD3 UR11, UR8, -UR11, URZ ;  /* 0x8000000b080b7290 */ /* 0x000fe2000fffe03f */
[----:B------:R-:W-:Y:S02]  /*1420*/  CS2R R40, SRZ ;  /* 0x0000000000287805 */ /* 0x000fe4000001ff00 */
[----:B------:R-:W-:Y:S01]  /*1430*/  CS2R R42, SRZ ;  /* 0x00000000002a7805 */ /* 0x000fe2000001ff00 */
[----:B------:R-:W-:Y:S01]  /*1440*/  UMOV UR8, URZ ;  /* 0x0000003f00087c82 */ /* 0x000fe20008000000 */
[----:B------:R-:W-:Y:S01]  /*1450*/  ULEA UR11, UR11, UR10, 0xc ;  /* 0x0000000a0b0b7291 */ /* 0x000fe2000f8e603f */
[----:B------:R-:W-:-:S02]  /*1460*/  CS2R R44, SRZ ;  /* 0x00000000002c7805 */ /* 0x000fc4000001ff00 */
[----:B------:R-:W-:Y:S02]  /*1470*/  CS2R R46, SRZ ;  /* 0x00000000002e7805 */ /* 0x000fe4000001ff00 */
[----:B------:R-:W-:Y:S01]  /*1480*/  CS2R R48, SRZ ;  /* 0x0000000000307805 */ /* 0x000fe2000001ff00 */
[----:B------:R-:W-:Y:S01]  /*1490*/  UIADD3 UR11, UR11, 0x200, URZ ;  /* 0x000002000b0b7890 */ /* 0x000fe2000fffe03f */
[----:B------:R-:W-:Y:S02]  /*14a0*/  CS2R R50, SRZ ;  /* 0x0000000000327805 */ /* 0x000fe4000001ff00 */
[----:B------:R-:W-:Y:S02]  /*14b0*/  CS2R R52, SRZ ;  /* 0x0000000000347805 */ /* 0x000fe4000001ff00 */
[----:B------:R-:W-:Y:S01]  /*14c0*/  CS2R R54, SRZ ;  /* 0x0000000000367805 */ /* 0x000fe2000001ff00 */
[----:B------:R-:W-:Y:S01]  /*14d0*/  USHF.R.U32.HI UR11, URZ, 0x4, UR11 ;  /* 0x000000043f0b7899 */ /* 0x000fe2000801160b */
[----:B------:R-:W-:-:S02]  /*14e0*/  CS2R R56, SRZ ;  /* 0x0000000000387805 */ /* 0x000fc4000001ff00 */
[----:B------:R-:W-:Y:S02]  /*14f0*/  CS2R R58, SRZ ;  /* 0x00000000003a7805 */ /* 0x000fe4000001ff00 */
[----:B------:R-:W-:Y:S01]  /*1500*/  CS2R R60, SRZ ;  /* 0x00000000003c7805 */ /* 0x000fe2000001ff00 */
[----:B------:R-:W-:Y:S01]  /*1510*/  ULOP3.LUT UR11, UR11, 0x3fff, URZ, 0xc0, !UPT ;  /* 0x00003fff0b0b7892 */ /* 0x000fe2000f8ec03f */
        /* <DEDUP_REMOVED lines=12> */
[----:B------:R-:W-:Y:S01]  /*15e0*/  CS2R R86, SRZ ;  /* 0x0000000000567805 */ /* 0x000fe2000001ff00 */
[----:B------:R-:W-:Y:S06]  /*15f0*/  @!P0 BRA `(.L_x_14) ;  /* 0x0000000800308947 */ /* 0x000fec0003800000 */
[----:B------:R-:W-:-:S13]  /*1600*/  ISETP.NE.AND P1, PT, R138, 0x3, PT ;  /* 0x000000038a00780c */ /* 0x000fda0003f25270 */
[----:B------:R-:W-:Y:S05]  /*1610*/  @!P1 BRA `(.L_x_15) ;  /* 0x0000000000049947 */ /* 0x000fea0003800000 */
[----:B------:R-:W-:Y:S01]  /*1620*/  BPT.TRAP 0x1 ;  /* 0x000000040000795c */ /* 0x000fe20000300000 */
.L_x_15:
[----:B------:R-:W-:Y:S01]  /*1630*/  ULEA UR6, UR5, UR10, 0x3 ;  /* 0x0000000a05067291 */ /* 0x000fe2000f8e183f */
[----:B------:R-:W-:-:S05]  /*1640*/  IMAD.U32 R10, RZ, RZ, UR4 ;  /* 0x00000004ff0a7e24 */ /* 0x000fca000f8e00ff */
[----:B------:R-:W-:-:S04]  /*1650*/  SHF.L.U32 R10, R10, 0x1f, RZ ;  /* 0x0000001f0a0a7819 */ /* 0x000fc800000006ff */
[----:B------:R0:W1:Y:S01]  /*1660*/  SYNCS.PHASECHK.TRANS64.TRYWAIT P0, [UR6], R10 ;  /* 0x0000000aff0075a7 */ /* 0x0000620008000146 */
[----:B------:R-:W-:Y:S05]  /*1670*/  @!P1 BRA `(.L_x_16) ;  /* 0x0000000000049947 */ /* 0x000fea0003800000 */
[----:B------:R-:W-:Y:S01]  /*1680*/  BPT.TRAP 0x1 ;  /* 0x000000040000795c */ /* 0x000fe20000300000 */
.L_x_16:
[----:B-1----:R-:W-:Y:S05]  /*1690*/  @P0 BRA `(.L_x_17) ;  /* 0x0000000000080947 */ /* 0x002fea0003800000 */
[----:B------:R-:W1:Y:S02]  /*16a0*/  SYNCS.PHASECHK.TRANS64.TRYWAIT P0, [UR6], R10 ;  /* 0x0000000aff0075a7 */ /* 0x000e640008000146 */
[----:B-1----:R-:W-:Y:S05]  /*16b0*/  @!P0 BRA `(.L_x_18) ;  /* 0x0000008000708947 */ /* 0x002fea0003800000 */
.L_x_17:
[----:B------:R-:W-:Y:S01]  /*16c0*/  UIADD3 UR6, UR10, 0x1c200, URZ ;  /* 0x0001c2000a067890 */ /* 0x000fe2000fffe03f */
[----:B------:R-:W-:Y:S01]  /*16d0*/  WARPGROUP.ARRIVE ;  /* 0x00000000000079c5 */ /* 0x000fe20000000000 */
[----:B------:R-:W-:Y:S01]  /*16e0*/  ULOP3.LUT UR12, UR11, 0x10000, URZ, 0xfc, !UPT ;  /* 0x000100000b0c7892 */ /* 0x000fe2000f8efc3f */
[----:B------:R-:W-:Y:S01]  /*16f0*/  CS2R R14, SRZ ;  /* 0x00000000000e7805 */ /* 0x000fe2000001ff00 */
[----:B------:R-:W-:Y:S01]  /*1700*/  USHF.R.U32.HI UR6, URZ, 0x4, UR6 ;  /* 0x000000043f067899 */ /* 0x000fe20008011606 */
[----:B------:R-:W-:Y:S01]  /*1710*/  CS2R R12, SRZ ;  /* 0x00000000000c7805 */ /* 0x000fe2000001ff00 */
[----:B------:R-:W-:Y:S01]  /*1720*/  ULEA UR12, UR5, UR12, 0x9 ;  /* 0x0000000c050c7291 */ /* 0x000fe2000f8e483f */
[----:B------:R-:W-:Y:S01]  /*1730*/  CS2R R16, SRZ ;  /* 0x0000000000107805 */ /* 0x000fe2000001ff00 */
[----:B------:R-:W-:Y:S01]  /*1740*/  ULOP3.LUT UR6, UR6, 0x3fff, URZ, 0xc0, !UPT ;  /* 0x00003fff06067892 */ /* 0x000fe2000f8ec03f */
[----:B------:R-:W-:Y:S01]  /*1750*/  CS2R R18, SRZ ;  /* 0x0000000000127805 */ /* 0x000fe2000001ff00 */
[----:B------:R-:W-:Y:S01]  /*1760*/  UMOV UR13, 0x80000020 ;  /* 0x80000020000d7882 */ /* 0x000fe20000000000 */
[----:B------:R-:W-:Y:S01]  /*1770*/  UMOV UR15, 0x80000020 ;  /* 0x80000020000f7882 */ /* 0x000fe20000000000 */
[----:B------:R-:W-:Y:S01]  /*1780*/  ULOP3.LUT UR6, UR6, 0x10000, URZ, 0xfc, !UPT ;  /* 0x0001000006067892 */ /* 0x000fe2000f8efc3f */
[----:B------:R-:W-:Y:S01]  /*1790*/  CS2R R20, SRZ ;  /* 0x0000000000147805 */ /* 0x000fe2000001ff00 */
[----:B------:R-:W-:Y:S01]  /*17a0*/  ULDC UR7, c[0x0][0x50c] ;  /* 0x0001430000077ab9 */ /* 0x000fe20000000800 */
[----:B------:R-:W-:Y:S01]  /*17b0*/  CS2R R22, SRZ ;  /* 0x0000000000167805 */ /* 0x000fe2000001ff00 */
[----:B------:R-:W-:Y:S01]  /*17c0*/  ULEA UR14, UR5, UR6, 0x9 ;  /* 0x00000006050e7291 */ /* 0x000fe2000f8e483f */
[----:B------:R-:W-:Y:S01]  /*17d0*/  CS2R R88, SRZ ;  /* 0x0000000000587805 */ /* 0x000fe2000001ff00 */
[----:B------:R-:W-:Y:S01]  /*17e0*/  UISETP.NE.AND UP0, UPT, UR7, 0x2, UPT ;  /* 0x000000020700788c */ /* 0x000fe2000bf05270 */
[----:B------:R-:W-:Y:S01]  /*17f0*/  CS2R R90, SRZ ;  /* 0x00000000005a7805 */ /* 0x000fe2000001ff00 */
[----:B------:R-:W-:Y:S01]  /*1800*/  UMOV UR6, 0x2 ;  /* 0x0000000200067882 */ /* 0x000fe20000000000 */
[----:B------:R-:W-:Y:S01]  /*1810*/  CS2R R92, SRZ ;  /* 0x00000000005c7805 */ /* 0x000fe2000001ff00 */
[----:B------:R-:W-:Y:S01]  /*1820*/  USEL UR7, URZ, 0x1, UP0 ;  /* 0x000000013f077887 */ /* 0x000fe20008000000 */
[----:B------:R-:W-:-:S02]  /*1830*/  CS2R R94, SRZ ;  /* 0x00000000005e7805 */ /* 0x000fc4000001ff00 */
[----:B------:R-:W-:Y:S01]  /*1840*/  CS2R R96, SRZ ;  /* 0x0000000000607805 */ /* 0x000fe2000001ff00 */
[----:B------:R-:W-:Y:S01]  /*1850*/  QGMMA.64x128x32.F32.E5M2.E5M2 R24, gdesc[UR12], RZ, !UPT ;  /* 0x01e000000c1879f3 */ /* 0x000fe2000c7038ff */
[----:B------:R-:W-:Y:S01]  /*1860*/  UIADD3 UR12, UR12, 0x2, URZ ;  /* 0x000000020c0c7890 */ /* 0x000fe2000fffe03f */
[----:B------:R-:W-:Y:S02]  /*1870*/  CS2R R98, SRZ ;  /* 0x0000000000627805 */ /* 0x000fe4000001ff00 */
[----:B------:R-:W-:Y:S01]  /*1880*/  ISETP.NE.AND P0, PT, RZ, UR7, PT ;  /* 0x00000007ff007c0c */ /* 0x000fe2000bf05270 */
[----:B------:R-:W-:Y:S01]  /*1890*/  UIADD3 UR14, UR14, 0x2, URZ ;  /* 0x000000020e0e7890 */ /* 0x000fe2000fffe03f */
[----:B------:R-:W-:Y:S01]  /*18a0*/  CS2R R100, SRZ ;  /* 0x0000000000647805 */ /* 0x000fe2000001ff00 */
[----:B------:R-:W-:Y:S01]  /*18b0*/  UMOV UR13, 0x80000020 ;  /* 0x80000020000d7882 */ /* 0x000fe20000000000 */
[----:B------:R-:W-:Y:S01]  /*18c0*/  UMOV UR15, 0x80000020 ;  /* 0x80000020000f7882 */ /* 0x000fe20000000000 */
        /* <DEDUP_REMOVED lines=17> */
[----:B------:R-:W-:Y:S01]  /*19e0*/  CS2R R136, SRZ ;  /* 0x0000000000887805 */ /* 0x000fe2000001ff00 */
[----:B------:R-:W-:Y:S02]  /*19f0*/  IMAD.MOV.U32 R139, RZ, RZ, RZ ;  /* 0x000000ffff8b7224 */ /* 0x000fe400078e00ff */
[----:B------:R-:W-:Y:S01]  /*1a00*/  IMAD.MOV.U32 R141, RZ, RZ, RZ ;  /* 0x000000ffff8d7224 */ /* 0x000fe200078e00ff */
[----:B------:R-:W-:Y:S01]  /*1a10*/  QGMMA.64x128x32.F32.E5M2.E5M2 R24, gdesc[UR12], R24, gsb0 ;  /* 0x01e000000c1879f3 */ /* 0x000fe20008003818 */
[----:B------:R-:W-:Y:S05]  /*1a20*/  @!P0 BRA `(.L_x_19) ;  /* 0x0000000400088947 */ /* 0x000fea0003800000 */
[----:B------:R-:W-:Y:S02]  /*1a30*/  WARPGROUP.DEPBAR.LE gsb0, 0x0 ;  /* 0x00008000000079c5 */ /* 0x000fe40000010000 */
[----:B------:R-:W-:-:S01]  /*1a40*/  FADD R141, RZ, R24 ;  /* 0x00000018ff8d7221 */ /* 0x000fc20000000000 */
[----:B------:R-:W-:Y:S01]  /*1a50*/  FADD R136, RZ, R25 ;  /* 0x00000019ff887221 */ /* 0x000fe20000000000 */
        /* <DEDUP_REMOVED lines=62> */
[----:B------:R-:W-:-:S06]  /*1e40*/  UMOV UR6, URZ ;  /* 0x0000003f00067c82 */ /* 0x000fcc0008000000 */
.L_x_19:
[----:B------:R-:W-:-:S04]  /*1e50*/  UIADD3 UR18, UR5, 0x1, URZ ;  /* 0x0000000105127890 */ /* 0x000fc8000fffe03f */
[----:B------:R-:W-:-:S04]  /*1e60*/  UISETP.NE.AND UP0, UPT, UR18, 0xe, UPT ;  /* 0x0000000e1200788c */ /* 0x000fc8000bf05270 */
[----:B------:R-:W-:Y:S02]  /*1e70*/  USEL UR8, URZ, 0x1, UP0 ;  /* 0x000000013f087887 */ /* 0x000fe40008000000 */
[----:B------:R-:W-:Y:S02]  /*1e80*/  USEL UR18, UR18, URZ, UP0 ;  /* 0x0000003f12127287 */ /* 0x000fe40008000000 */
[----:B------:R-:W-:-:S06]  /*1e90*/  ULOP3.LUT UR8, UR4, UR8, URZ, 0x3c, !UPT ;  /* 0x0000000804087292 */ /* 0x000fcc000f8e3c3f */
[----:B------:R-:W-:Y:S01]  /*1ea0*/  IMAD.U32 R142, RZ, RZ, UR8 ;  /* 0x00000008ff8e7e24 */ /* 0x000fe2000f8e00ff */
[----:B------:R-:W-:-:S06]  /*1eb0*/  UMOV UR8, 0x1 ;  /* 0x0000000100087882 */ /* 0x000fcc0000000000 */
.L_x_14:
[----:B------:R-:W-:-:S04]  /*1ec0*/  UISETP.LT.AND UP0, UPT, UR9, 0x1, UPT ;  /* 0x000000010900788c */ /* 0x000fc8000bf01270 */
[----:B------:R-:W-:-:S04]  /*1ed0*/  USEL UR12, UR9, 0x1, UP0 ;  /* 0x00000001090c7887 */ /* 0x000fc80008000000 */
[----:B------:R-:W-:-:S04]  /*1ee0*/  UIADD3 UR12, UR9, -UR12, URZ ;  /* 0x8000000c090c7290 */ /* 0x000fc8000fffe03f */
[----:B------:R-:W-:-:S06]  /*1ef0*/  UISETP.GE.AND UP0, UPT, UR12, 0x1, UPT ;  /* 0x000000010c00788c */ /* 0x000fcc000bf06270 */
[----:B------:R-:W-:-:S13]  /*1f00*/  PLOP3.LUT P0, PT, PT, PT, UP0, 0x80, 0x0 ;  /* 0x000000000000781c */ /* 0x000fda0003f0f008 */
[----:B------:R-:W-:Y:S05]  /*1f10*/  @!P0 BRA `(.L_x_20) ;  /* 0x0000000800048947 */ /* 0x000fea0003800000 */
[----:B01----:R-:W-:Y:S01]  /*1f20*/  IMAD.U32 R10, RZ, RZ, UR12 ;  /* 0x0000000cff0a7e24 */ /* 0x003fe2000f8e00ff */
[----:B------:R-:W-:Y:S01]  /*1f30*/  UMOV UR19, UR5 ;  /* 0x0000000500137c82 */ /* 0x000fe20008000000 */
[----:B------:R-:W-:-:S05]  /*1f40*/  ULDC UR20, c[0x0][0x50c] ;  /* 0x0001430000147ab9 */ /* 0x000fca0000000800 */
.L_x_28:
[----:B------:R-:W-:-:S13]  /*1f50*/  ISETP.NE.AND P1, PT, R138, 0x3, PT ;  /* 0x000000038a00780c */ /* 0x000fda0003f25270 */
[----:B01----:R-:W-:Y:S05]  /*1f60*/  @!P1 BRA `(.L_x_21) ;  /* 0x0000000000049947 */ /* 0x003fea0003800000 */
[----:B------:R-:W-:Y:S01]  /*1f70*/  BPT.TRAP 0x1 ;  /* 0x000000040000795c */ /* 0x000fe20000300000 */
.L_x_21:
[----:B------:R-:W0:Y:S01]  /*1f80*/  S2UR UR12, SR_CgaCtaId ;  /* 0x00000000000c79c3 */ /* 0x000e220000008800 */
[----:B------:R-:W-:Y:S01]  /*1f90*/  UMOV UR10, 0x400 ;  /* 0x00000400000a7882 */ /* 0x000fe20000000000 */
[----:B------:R-:W-:Y:S01]  /*1fa0*/  SHF.L.U32 R11, R142, 0x1f, RZ ;  /* 0x0000001f8e0b7819 */ /* 0x000fe200000006ff */
[----:B0-----:R-:W-:-:S04]  /*1fb0*/  ULEA UR10, UR12, UR10, 0x18 ;  /* 0x0000000a0c0a7291 */ /* 0x001fc8000f8ec03f */
[----:B------:R-:W-:-:S09]  /*1fc0*/  ULEA UR12, UR18, UR10, 0x3 ;  /* 0x0000000a120c7291 */ /* 0x000fd2000f8e183f */
[----:B------:R0:W1:Y:S01]  /*1fd0*/  SYNCS.PHASECHK.TRANS64.TRYWAIT P0, [UR12], R11 ;  /* 0x0000000bff0075a7 */ /* 0x000062000800014c */
[----:B------:R-:W-:Y:S05]  /*1fe0*/  @!P1 BRA `(.L_x_22) ;  /* 0x0000000000049947 */ /* 0x000fea0003800000 */
[----:B------:R-:W-:Y:S01]  /*1ff0*/  BPT.TRAP 0x1 ;  /* 0x000000040000795c */ /* 0x000fe20000300000 */
.L_x_22:
[----:B-1----:R-:W-:Y:S05]  /*2000*/  @P0 BRA `(.L_x_23) ;  /* 0x0000000000080947 */ /* 0x002fea0003800000 */
[----:B------:R-:W1:Y:S02]  /*2010*/  SYNCS.PHASECHK.TRANS64.TRYWAIT P0, [UR12], R11 ;  /* 0x0000000bff0075a7 */ /* 0x000e64000800014c */
[----:B-1----:R-:W-:Y:S05]  /*2020*/  @!P0 BRA `(.L_x_24) ;  /* 0x00000078002c8947 */ /* 0x002fea0003800000 */
.L_x_23:
[----:B------:R-:W-:Y:S01]  /*2030*/  UIADD3 UR12, UR10, 0x1c200, URZ ;  /* 0x0001c2000a0c7890 */ /* 0x000fe2000fffe03f */
[----:B------:R-:W-:Y:S01]  /*2040*/  WARPGROUP.ARRIVE ;  /* 0x00000000000079c5 */ /* 0x000fe20000000000 */
[----:B------:R-:W-:Y:S02]  /*2050*/  UISETP.NE.AND UP0, UPT, UR7, URZ, UPT ;  /* 0x0000003f0700728c */ /* 0x000fe4000bf05270 */
[----:B------:R-:W-:Y:S02]  /*2060*/  USHF.R.U32.HI UR12, URZ, 0x4, UR12 ;  /* 0x000000043f0c7899 */ /* 0x000fe4000801160c */
[----:B------:R-:W-:Y:S02]  /*2070*/  USEL UR8, UR8, URZ, !UP0 ;  /* 0x0000003f08087287 */ /* 0x000fe4000c000000 */
[----:B------:R-:W-:Y:S02]  /*2080*/  ULOP3.LUT UR7, UR12, 0x3fff, URZ, 0xc0, !UPT ;  /* 0x00003fff0c077892 */ /* 0x000fe4000f8ec03f */
[----:B------:R-:W-:-:S02]  /*2090*/  ULOP3.LUT UR12, UR11, 0x10000, URZ, 0xfc, !UPT ;  /* 0x000100000b0c7892 */ /* 0x000fc4000f8efc3f */
[----:B------:R-:W-:Y:S02]  /*20a0*/  ULOP3.LUT UR7, UR7, 0x10000, URZ, 0xfc, !UPT ;  /* 0x0001000007077892 */ /* 0x000fe4000f8efc3f */
[----:B------:R-:W-:Y:S02]  /*20b0*/  UISETP.NE.U32.AND UP0, UPT, UR8, URZ, UPT ;  /* 0x0000003f0800728c */ /* 0x000fe4000bf05070 */
[----:B------:R-:W-:Y:S02]  /*20c0*/  ULEA UR12, UR18, UR12, 0x9 ;  /* 0x0000000c120c7291 */ /* 0x000fe4000f8e483f */
[----:B------:R-:W-:Y:S01]  /*20d0*/  ULEA UR14, UR18, UR7, 0x9 ;  /* 0x00000007120e7291 */ /* 0x000fe2000f8e483f */
[----:B------:R-:W-:Y:S01]  /*20e0*/  UMOV UR13, 0x80000020 ;  /* 0x80000020000d7882 */ /* 0x000fe20000000000 */
[----:B------:R-:W-:Y:S01]  /*20f0*/  UMOV UR15, 0x80000020 ;  /* 0x80000020000f7882 */ /* 0x000fe20000000000 */
[----:B------:R-:W-:-:S06]  /*2100*/  UIADD3 UR6, UR6, 0x2, URZ ;  /* 0x0000000206067890 */ /* 0x000fcc000fffe03f */
[----:B------:R-:W-:Y:S01]  /*2110*/  QGMMA.64x128x32.F32.E5M2.E5M2 R24, gdesc[UR12], R24, UP0 ;  /* 0x01e000000c1879f3 */ /* 0x000fe2000bf03818 */
[----:B------:R-:W-:Y:S02]  /*2120*/  UIADD3 UR12, UR12, 0x2, URZ ;  /* 0x000000020c0c7890 */ /* 0x000fe4000fffe03f */
[----:B------:R-:W-:Y:S01]  /*2130*/  UIADD3 UR14, UR14, 0x2, URZ ;  /* 0x000000020e0e7890 */ /* 0x000fe2000fffe03f */
[----:B------:R-:W-:Y:S01]  /*2140*/  UMOV UR13, 0x80000020 ;  /* 0x80000020000d7882 */ /* 0x000fe20000000000 */
[----:B------:R-:W-:Y:S01]  /*2150*/  UMOV UR15, 0x80000020 ;  /* 0x80000020000f7882 */ /* 0x000fe20000000000 */
[----:B------:R-:W-:-:S04]  /*2160*/  UISETP.NE.AND UP0, UPT, UR6, UR20, UPT ;  /* 0x000000140600728c */ /* 0x000fc8000bf05270 */
[----:B------:R-:W-:-:S06]  /*2170*/  USEL UR7, URZ, 0x1, UP0 ;  /* 0x000000013f077887 */ /* 0x000fcc0008000000 */
[----:B------:R-:W-:Y:S01]  /*2180*/  ISETP.NE.AND P0, PT, RZ, UR7, PT ;  /* 0x00000007ff007c0c */ /* 0x000fe2000bf05270 */
[----:B------:R-:W-:Y:S03]  /*2190*/  QGMMA.64x128x32.F32.E5M2.E5M2 R24, gdesc[UR12], R24, gsb0 ;  /* 0x01e000000c1879f3 */ /* 0x000fe60008003818 */
[----:B------:R-:W-:-:S09]  /*21a0*/  WARPGROUP.DEPBAR.LE gsb0, 0x1 ;  /* 0x00008000000079c5 */ /* 0x000fd20000010100 */
[----:B------:R-:W-:Y:S05]  /*21b0*/  @!P0 BRA `(.L_x_25) ;  /* 0x0000000400088947 */ /* 0x000fea0003800000 */
[----:B------:R-:W-:Y:S02]  /*21c0*/  WARPGROUP.DEPBAR.LE gsb0, 0x0 ;  /* 0x00008000000079c5 */ /* 0x000fe40000010000 */
[----:B------:R-:W-:-:S01]  /*21d0*/  FADD R141, R24, R141 ;  /* 0x0000008d188d7221 */ /* 0x000fc20000000000 */
[----:B------:R-:W-:Y:S01]  /*21e0*/  FADD R136, R25, R136 ;  /* 0x0000008819887221 */ /* 0x000fe20000000000 */
        /* <DEDUP_REMOVED lines=62> */
[----:B------:R-:W-:-:S06]  /*25d0*/  UMOV UR6, URZ ;  /* 0x0000003f00067c82 */ /* 0x000fcc0008000000 */
.L_x_25:
[----:B------:R-:W-:Y:S05]  /*25e0*/  @!P1 BRA `(.L_x_26) ;  /* 0x0000000000049947 */ /* 0x000fea0003800000 */
[----:B------:R-:W-:Y:S01]  /*25f0*/  BPT.TRAP 0x1 ;  /* 0x000000040000795c */ /* 0x000fe20000300000 */
.L_x_26:
[----:B------:R-:W-:Y:S01]  /*2600*/  ULEA UR8, UR19, UR10, 0x3 ;  /* 0x0000000a13087291 */ /* 0x000fe2000f8e183f */
[----:B------:R-:W-:-:S03]  /*2610*/  ISETP.GT.U32.AND P0, PT, R4, 0x1, PT ;  /* 0x000000010400780c */ /* 0x000fc60003f04070 */
[----:B------:R-:W-:-:S04]  /*2620*/  UIADD3 UR8, UR8, 0x70, URZ ;  /* 0x0000007008087890 */ /* 0x000fc8000fffe03f */
[----:B------:R-:W-:-:S09]  /*2630*/  UPRMT UR8, URZ, 0x654, UR8 ;  /* 0x000006543f087896 */ /* 0x000fd20008000008 */
[----:B------:R-:W-:Y:S01]  /*2640*/  SYNCS.ARRIVE.TRANS64.RED.A1T0 RZ, [UR8], RZ ;  /* 0x000000ffffff79a7 */ /* 0x000fe20008100408 */
[----:B------:R-:W-:Y:S05]  /*2650*/  @P0 BRA `(.L_x_27) ;  /* 0x0000000000040947 */ /* 0x000fea0003800000 */
[----:B------:R-:W-:Y:S01]  /*2660*/  BPT.TRAP 0x1 ;  /* 0x000000040000795c */ /* 0x000fe20000300000 */
.L_x_27:
[----:B------:R-:W-:Y:S01]  /*2670*/  UIADD3 UR18, UR18, 0x1, URZ ;  /* 0x0000000112127890 */ /* 0x000fe2000fffe03f */
[C---:B------:R-:W-:Y:S01]  /*2680*/  ISETP.GT.AND P0, PT, R10.reuse, 0x1, PT ;  /* 0x000000010a00780c */ /* 0x040fe20003f04270 */
[----:B------:R-:W-:Y:S01]  /*2690*/  UIADD3 UR19, UR19, 0x1, URZ ;  /* 0x0000000113137890 */ /* 0x000fe2000fffe03f */
[----:B------:R-:W-:Y:S01]  /*26a0*/  VIADD R10, R10, 0xffffffff ;  /* 0xffffffff0a0a7836 */ /* 0x000fe20000000000 */
[----:B------:R-:W-:Y:S02]  /*26b0*/  UISETP.NE.AND UP0, UPT, UR18, 0xe, UPT ;  /* 0x0000000e1200788c */ /* 0x000fe4000bf05270 */
[----:B------:R-:W-:Y:S02]  /*26c0*/  UISETP.NE.AND UP1, UPT, UR19, 0xe, UPT ;  /* 0x0000000e1300788c */ /* 0x000fe4000bf25270 */
[----:B------:R-:W-:Y:S02]  /*26d0*/  USEL UR8, URZ, 0x1, UP0 ;  /* 0x000000013f087887 */ /* 0x000fe40008000000 */
[----:B------:R-:W-:-:S02]  /*26e0*/  USEL UR18, UR18, URZ, UP0 ;  /* 0x0000003f12127287 */ /* 0x000fc40008000000 */
[----:B------:R-:W-:Y:S02]  /*26f0*/  USEL UR19, UR19, URZ, UP1 ;  /* 0x0000003f13137287 */ /* 0x000fe40008800000 */
[----:B------:R-:W-:Y:S01]  /*2700*/  LOP3.LUT R142, R142, UR8, RZ, 0x3c, !PT ;  /* 0x000000088e8e7c12 */ /* 0x000fe2000f8e3cff */
[----:B------:R-:W-:Y:S01]  /*2710*/  UMOV UR8, 0x1 ;  /* 0x0000000100087882 */ /* 0x000fe20000000000 */
[----:B------:R-:W-:Y:S08]  /*2720*/  @P0 BRA `(.L_x_28) ;  /* 0xfffffff800080947 */ /* 0x000ff0000383ffff */
.L_x_20:
[----:B------:R-:W-:Y:S01]  /*2730*/  UISETP.NE.AND UP0, UPT, UR6, URZ, UPT ;  /* 0x0000003f0600728c */ /* 0x000fe2000bf05270 */
[----:B01----:R-:W0:Y:S03]  /*2740*/  LDC R10, c[0x0][0x28c] ;  /* 0x0000a300ff0a7b82 */ /* 0x003e260000000800 */
[----:B------:R-:W-:-:S06]  /*2750*/  USEL UR6, URZ, 0x1, !UP0 ;  /* 0x000000013f067887 */ /* 0x000fcc000c000000 */
[----:B------:R-:W-:Y:S02]  /*2760*/  ISETP.NE.AND P0, PT, RZ, UR6, PT ;  /* 0x00000006ff007c0c */ /* 0x000fe4000bf05270 */
[----:B0-----:R-:W-:-:S11]  /*2770*/  ISETP.GE.AND P1, PT, R10, 0x1, PT ;  /* 0x000000010a00780c */ /* 0x001fd60003f26270 */
[----:B------:R-:W-:Y:S05]  /*2780*/  @!P0 BRA `(.L_x_29) ;  /* 0x0000000400048947 */ /* 0x000fea0003800000 */
[----:B------:R-:W-:Y:S02]  /*2790*/  WARPGROUP.DEPBAR.LE gsb0, 0x0 ;  /* 0x00008000000079c5 */ /* 0x000fe40000010000 */
[----:B------:R-:W-:Y:S01]  /*27a0*/  FADD R141, R24, R141 ;  /* 0x0000008d188d7221 */ /* 0x000fe20000000000 */
        /* <DEDUP_REMOVED lines=62> */
[----:B------:R-:W-:-:S07]  /*2b90*/  FADD R14, R14, R87 ;  /* 0x000000570e0e7221 */ /* 0x000fce0000000000 */
.L_x_29:
[----:B------:R-:W-:Y:S02]  /*2ba0*/  WARPGROUP.DEPBAR.LE gsb0, 0x0 ;  /* 0x00008000000079c5 */ /* 0x000fe40000010000 */
[----:B------:R-:W-:Y:S05]  /*2bb0*/  @!P1 BRA `(.L_x_30) ;  /* 0x0000000000449947 */ /* 0x000fea0003800000 */
[----:B------:R-:W-:-:S13]  /*2bc0*/  ISETP.NE.AND P0, PT, R138, 0x3, PT ;  /* 0x000000038a00780c */ /* 0x000fda0003f05270 */
[----:B------:R-:W-:Y:S05]  /*2bd0*/  @!P0 BRA `(.L_x_31) ;  /* 0x0000000000048947 */ /* 0x000fea0003800000 */
[----:B------:R-:W-:Y:S01]  /*2be0*/  BPT.TRAP 0x1 ;  /* 0x000000040000795c */ /* 0x000fe20000300000 */
.L_x_31:
[----:B------:R-:W-:Y:S01]  /*2bf0*/  UISETP.LT.AND UP0, UPT, UR9, 0x1, UPT ;  /* 0x000000010900788c */ /* 0x000fe2000bf01270 */
[----:B------:R-:W-:-:S03]  /*2c00*/  ISETP.GT.U32.AND P0, PT, R4, 0x1, PT ;  /* 0x000000010400780c */ /* 0x000fc60003f04070 */
[----:B------:R-:W-:-:S04]  /*2c10*/  USEL UR8, UR9, 0x1, UP0 ;  /* 0x0000000109087887 */ /* 0x000fc80008000000 */
[----:B------:R-:W-:-:S04]  /*2c20*/  UIADD3 UR8, UR5, UR9, -UR8 ;  /* 0x0000000905087290 */ /* 0x000fc8000fffe808 */
[----:B------:R-:W-:-:S04]  /*2c30*/  USHF.R.U32.HI UR6, URZ, 0x1, UR8 ;  /* 0x000000013f067899 */ /* 0x000fc80008011608 */
[----:B------:R-:W-:-:S04]  /*2c40*/  UIMAD.WIDE.U32 UR6, UR6, -0x6db6db6d, URZ ;  /* 0x92492493060678a5 */ /* 0x000fc8000f8e003f */
[----:B------:R-:W-:-:S04]  /*2c50*/  USHF.R.U32.HI UR6, URZ, 0x2, UR7 ;  /* 0x000000023f067899 */ /* 0x000fc80008011607 */
[----:B------:R-:W-:-:S04]  /*2c60*/  UIMAD UR8, UR6, -0xe, UR8 ;  /* 0xfffffff2060878a4 */ /* 0x000fc8000f8e0208 */
[----:B------:R-:W-:-:S04]  /*2c70*/  ULEA UR8, UR8, UR10, 0x3 ;  /* 0x0000000a08087291 */ /* 0x000fc8000f8e183f */
[----:B------:R-:W-:-:S04]  /*2c80*/  UIADD3 UR8, UR8, 0x70, URZ ;  /* 0x0000007008087890 */ /* 0x000fc8000fffe03f */
[----:B------:R-:W-:-:S09]  /*2c90*/  UPRMT UR8, URZ, 0x654, UR8 ;  /* 0x000006543f087896 */ /* 0x000fd20008000008 */
[----:B------:R-:W-:Y:S01]  /*2ca0*/  SYNCS.ARRIVE.TRANS64.RED.A1T0 RZ, [UR8], RZ ;  /* 0x000000ffffff79a7 */ /* 0x000fe20008100408 */
[----:B------:R-:W-:Y:S05]  /*2cb0*/  @P0 BRA `(.L_x_30) ;  /* 0x0000000000040947 */ /* 0x000fea0003800000 */
[----:B------:R-:W-:Y:S01]  /*2cc0*/  BPT.TRAP 0x1 ;  /* 0x000000040000795c */ /* 0x000fe20000300000 */
.L_x_30:
[----:B------:R-:W0:Y:S01]  /*2cd0*/  LDC R26, c[0x0][0x288] ;  /* 0x0000a200ff1a7b82 */ /* 0x000e220000000800 */
[--C-:B------:R-:W-:Y:S01]  /*2ce0*/  SHF.R.U32.HI R10, RZ, 0x2, R0.reuse ;  /* 0x00000002ff0a7819 */ /* 0x100fe20000011600 */
[----:B------:R-:W-:Y:S01]  /*2cf0*/  IMAD.SHL.U32 R29, R7, 0x80, RZ ;  /* 0x00000080071d7824 */ /* 0x000fe200078e00ff */
[----:B------:R-:W-:Y:S01]  /*2d00*/  SHF.R.U32.HI R25, RZ, 0x7, R0 ;  /* 0x00000007ff197819 */ /* 0x000fe20000011600 */
[----:B------:R-:W-:Y:S01]  /*2d10*/  UIADD3 UR5, UR9, UR5, URZ ;  /* 0x0000000509057290 */ /* 0x000fe2000fffe03f */
[----:B------:R-:W-:Y:S01]  /*2d20*/  LOP3.LUT R11, R10, 0x7, RZ, 0xc0, !PT ;  /* 0x000000070a0b7812 */ /* 0x000fe200078ec0ff */
[----:B------:R-:W-:Y:S01]  /*2d30*/  IMAD.SHL.U32 R31, R6, 0x80, RZ ;  /* 0x00000080061f7824 */ /* 0x000fe200078e00ff */
[----:B------:R-:W-:Y:S01]  /*2d40*/  LOP3.LUT R10, R25, 0x1, RZ, 0xc0, !PT ;  /* 0x00000001190a7812 */ /* 0x000fe200078ec0ff */
[----:B------:R-:W-:Y:S01]  /*2d50*/  UISETP.GT.U32.AND UP0, UPT, UR5, 0xd, UPT ;  /* 0x0000000d0500788c */ /* 0x000fe2000bf04070 */
[----:B------:R-:W-:Y:S01]  /*2d60*/  LOP3.LUT R24, R0, 0x60, RZ, 0xc0, !PT ;  /* 0x0000006000187812 */ /* 0x000fe200078ec0ff */
[----:B------:R-:W-:Y:S01]  /*2d70*/  ULDC UR12, c[0x0][0x284] ;  /* 0x0000a100000c7ab9 */ /* 0x000fe20000000800 */
[----:B------:R-:W-:Y:S01]  /*2d80*/  USHF.R.U32.HI UR6, URZ, 0x1, UR5 ;  /* 0x000000013f067899 */ /* 0x000fe20008011605 */
[----:B------:R-:W-:Y:S01]  /*2d90*/  IMAD.SHL.U32 R30, R10, 0x40, RZ ;  /* 0x000000400a1e7824 */ /* 0x000fe200078e00ff */
[----:B------:R-:W-:Y:S01]  /*2da0*/  SHF.R.U32.HI R28, RZ, 0x1, R24 ;  /* 0x00000001ff1c7819 */ /* 0x000fe20000011618 */
[----:B------:R-:W-:Y:S01]  /*2db0*/  UISETP.LT.U32.AND UP0, UPT, UR9, 0xe, UP0 ;  /* 0x0000000e0900788c */ /* 0x000fe20008701070 */
[----:B------:R-:W-:Y:S01]  /*2dc0*/  LOP3.LUT R24, R0, 0x3, RZ, 0xc0, !PT ;  /* 0x0000000300187812 */ /* 0x000fe200078ec0ff */
[----:B------:R-:W-:Y:S01]  /*2dd0*/  UISETP.GE.U32.AND UP1, UPT, UR9, 0xe, UPT ;  /* 0x0000000e0900788c */ /* 0x000fe2000bf26070 */
[--C-:B------:R-:W-:Y:S01]  /*2de0*/  IADD3 R25, RZ, -R28, -R11.reuse ;  /* 0x8000001cff197210 */ /* 0x100fe20007ffe80b */
[----:B------:R-:W-:Y:S01]  /*2df0*/  UIMAD.WIDE.U32 UR6, UR6, -0x6db6db6d, URZ ;  /* 0x92492493060678a5 */ /* 0x000fe2000f8e003f */
[----:B------:R-:W-:Y:S01]  /*2e00*/  LOP3.LUT R11, R30, 0x40, R11, 0xe2, !PT ;  /* 0x000000401e0b7812 */ /* 0x000fe200078ee20b */
[----:B------:R-:W-:Y:S01]  /*2e10*/  USEL UR8, URZ, 0x1, !UP0 ;  /* 0x000000013f087887 */ /* 0x000fe2000c000000 */
[----:B------:R-:W-:Y:S01]  /*2e20*/  SHF.R.S32.HI R34, RZ, 0x1f, R5 ;  /* 0x0000001fff227819 */ /* 0x000fe20000011405 */
[----:B------:R-:W-:Y:S01]  /*2e30*/  IMAD R10, R10, -0x40, R25 ;  /* 0xffffffc00a0a7824 */ /* 0x000fe200078e0219 */
[----:B------:R-:W-:Y:S01]  /*2e40*/  ULDC.64 UR10, c[0x0][0x5d0] ;  /* 0x00017400000a7ab9 */ /* 0x000fe20000000a00 */
[----:B0-----:R-:W-:Y:S01]  /*2e50*/  IMAD R30, R24, -0x2, R26 ;  /* 0xfffffffe181e7824 */ /* 0x001fe200078e021a */
[----:B------:R-:W-:Y:S01]  /*2e60*/  ISETP.GE.AND P0, PT, R29, R26, PT ;  /* 0x0000001a1d00720c */ /* 0x000fe20003f06270 */
[----:B------:R-:W-:Y:S01]  /*2e70*/  IMAD.SHL.U32 R24, R0, 0x2, RZ ;  /* 0x0000000200187824 */ /* 0x000fe200078e00ff */
[----:B------:R-:W-:Y:S01]  /*2e80*/  USHF.R.U32.HI UR6, URZ, 0x2, UR7 ;  /* 0x000000023f067899 */ /* 0x000fe20008011607 */
[----:B------:R-:W-:Y:S01]  /*2e90*/  IMAD R32, R34, UR10, RZ ;  /* 0x0000000a22207c24 */ /* 0x000fe2000f8e02ff */
[----:B------:R-:W-:Y:S01]  /*2ea0*/  ISETP.GE.OR P0, PT, R31, UR12, P0 ;  /* 0x0000000c1f007c0c */ /* 0x000fe20008706670 */
[----:B------:R-:W-:Y:S01]  /*2eb0*/  ULOP3.LUT UR4, UR4, UR8, URZ, 0x3c, !UPT ;  /* 0x0000000804047292 */ /* 0x000fe2000f8e3c3f */
[----:B------:R-:W-:Y:S01]  /*2ec0*/  LOP3.LUT R24, R29, 0x6, R24, 0xf8, !PT ;  /* 0x000000061d187812 */ /* 0x000fe200078ef818 */
[----:B------:R-:W-:Y:S01]  /*2ed0*/  IMAD.WIDE R26, R6, 0x80, RZ ;  /* 0x00000080061a7825 */ /* 0x000fe200078e02ff */
[----:B------:R-:W-:Y:S01]  /*2ee0*/  UIMAD UR5, UR6, -0xe, UR5 ;  /* 0xfffffff2060578a4 */ /* 0x000fe2000f8e0205 */
[----:B------:R-:W-:Y:S01]  /*2ef0*/  IADD3 R36, -R31, UR12, R10 ;  /* 0x0000000c1f247c10 */ /* 0x000fe2000fffe10a */
[----:B------:R-:W-:Y:S01]  /*2f00*/  @UP1 ULOP3.LUT UR4, UR4, 0x1, UR6, 0x78, !UPT ;  /* 0x0000000104041892 */ /* 0x000fe2000f8e7806 */
[----:B------:R-:W-:Y:S01]  /*2f10*/  SHF.R.S32.HI R25, RZ, 0x1f, R24 ;  /* 0x0000001fff197819 */ /* 0x000fe20000011418 */
[----:B------:R-:W-:Y:S01]  /*2f20*/  IMAD R33, R5, UR11, R32 ;  /* 0x0000000b05217c24 */ /* 0x000fe2000f8e0220 */
[----:B------:R-:W-:Y:S01]  /*2f30*/  LOP3.LUT R35, R26, R11, R28, 0xfe, !PT ;  /* 0x0000000b1a237212 */ /* 0x000fe200078efe1c */
[----:B------:R-:W-:-:S02]  /*2f40*/  IMAD.IADD R29, R30, 0x1, -R29 ;  /* 0x000000011e1d7824 */ /* 0x000fc400078e0a1d */
[----:B------:R-:W-:-:S04]  /*2f50*/  IMAD.WIDE.U32 R6, R5, UR10, R24 ;  /* 0x0000000a05067c25 */ /* 0x000fc8000f8e0018 */
[----:B------:R-:W-:Y:S02]  /*2f60*/  IMAD.IADD R7, R7, 0x1, R33 ;  /* 0x0000000107077824 */ /* 0x000fe400078e0221 */
[----:B------:R-:W-:Y:S01]  /*2f70*/  IMAD.MOV.U32 R28, RZ, RZ, -0x1 ;  /* 0xffffffffff1c7424 */ /* 0x000fe200078e00ff */
[----:B------:R-:W-:Y:S06]  /*2f80*/  @P0 BRA `(.L_x_32) ;  /* 0x0000004400a40947 */ /* 0x000fec0003800000 */
[----:B------:R-:W0:Y:S01]  /*2f90*/  LDC.64 R32, c[0x0][0x5c8] ;  /* 0x00017200ff207b82 */ /* 0x000e220000000a00 */
[----:B------:R-:W-:Y:S01]  /*2fa0*/  ULDC.64 UR6, c[0x0][0x5c0] ;  /* 0x0001700000067ab9 */ /* 0x000fe20000000a00 */
[----:B------:R-:W-:Y:S01]  /*2fb0*/  BSSY B0, `(.L_x_32) ;  /* 0x0000466000007945 */ /* 0x000fe20003800000 */
[-C--:B0-----:R-:W-:Y:S02]  /*2fc0*/  IMAD R10, R27, R32.reuse, RZ ;  /* 0x000000201b0a7224 */ /* 0x081fe400078e02ff */
[----:B------:R-:W-:-:S04]  /*2fd0*/  IMAD.WIDE.U32 R6, R35, R32, R6 ;  /* 0x0000002023067225 */ /* 0x000fc800078e0006 */
[----:B------:R-:W-:Y:S01]  /*2fe0*/  IMAD R31, R35, R33, R10 ;  /* 0x00000021231f7224 */ /* 0x000fe200078e020a */
[----:B------:R-:W-:Y:S02]  /*2ff0*/  LEA R11, P0, R32, R6, 0x3 ;  /* 0x00000006200b7211 */ /* 0x000fe400078018ff */
[----:B------:R-:W-:Y:S01]  /*3000*/  IADD3 R10, P1, R6, UR6, RZ ;  /* 0x00000006060a7c10 */ /* 0x000fe2000ff3e0ff */
[----:B------:R-:W-:Y:S01]  /*3010*/  IMAD.IADD R31, R7, 0x1, R31 ;  /* 0x00000001071f7824 */ /* 0x000fe200078e021f */
[----:B------:R-:W-:-:S04]  /*3020*/  IADD3 R6, P3, R11, UR6, RZ ;  /* 0x000000060b067c10 */ /* 0x000fc8000ff7e0ff */
[----:B------:R-:W-:Y:S02]  /*3030*/  LEA.HI.X R7, R32, R31, R33, 0x3, P0 ;  /* 0x0000001f20077211 */ /* 0x000fe400000f1c21 */
[----:B---3-5:R-:W-:Y:S02]  /*3040*/  FSETP.NEU.AND P0, PT, R9, RZ, PT ;  /* 0x000000ff0900720b */ /* 0x028fe40003f0d000 */
[----:B------:R-:W-:Y:S02]  /*3050*/  IADD3.X R11, R31, UR7, RZ, P1, !PT ;  /* 0x000000071f0b7c10 */ /* 0x000fe40008ffe4ff */
[----:B------:R-:W-:-:S09]  /*3060*/  IADD3.X R7, R7, UR7, RZ, P3, !PT ;  /* 0x0000000707077c10 */ /* 0x000fd20009ffe4ff */
[----:B------:R-:W-:Y:S05]  /*3070*/  @!P0 BRA `(.L_x_33) ;  /* 0x00000034005c8947 */ /* 0x000fea0003800000 */
[----:B------:R-:W-:Y:S01]  /*3080*/  ULDC.64 UR6, c[0x0][0x5b8] ;  /* 0x00016e0000067ab9 */ /* 0x000fe20000000a00 */
[----:B------:R-:W-:Y:S01]  /*3090*/  ISETP.GE.AND P0, PT, R36, 0x1, PT ;  /* 0x000000012400780c */ /* 0x000fe20003f06270 */
[----:B------:R-:W-:Y:S01]  /*30a0*/  IMAD R32, R34, UR6, RZ ;  /* 0x0000000622207c24 */ /* 0x000fe2000f8e02ff */
[----:B------:R-:W-:Y:S01]  /*30b0*/  ULDC.64 UR10, c[0x0][0x5a8] ;  /* 0x00016a00000a7ab9 */ /* 0x000fe20000000a00 */
[----:B------:R-:W-:Y:S01]  /*30c0*/  IMAD.WIDE.U32 R30, R5, UR6, R24 ;  /* 0x00000006051e7c25 */ /* 0x000fe2000f8e0018 */
[----:B------:R-:W-:Y:S01]  /*30d0*/  ISETP.LT.OR P4, PT, R29, 0x1, !P0 ;  /* 0x000000011d00780c */ /* 0x000fe20004781670 */
[----:B------:R-:W-:Y:S02]  /*30e0*/  BSSY B1, `(.L_x_34) ;  /* 0x000000c000017945 */ /* 0x000fe40003800000 */
[----:B------:R-:W-:Y:S01]  /*30f0*/  IMAD R5, R5, UR7, R32 ;  /* 0x0000000705057c24 */ /* 0x000fe2000f8e0220 */
[----:B------:R-:W-:-:S03]  /*3100*/  ULDC.64 UR6, c[0x0][0x5b0] ;  /* 0x00016c0000067ab9 */ /* 0x000fc60000000a00 */
[----:B------:R-:W-:Y:S02]  /*3110*/  IMAD.IADD R31, R31, 0x1, R5 ;  /* 0x000000011f1f7824 */ /* 0x000fe400078e0205 */
[----:B------:R-:W-:Y:S02]  /*3120*/  IMAD R5, R27, UR6, RZ ;  /* 0x000000061b057c24 */ /* 0x000fe4000f8e02ff */
[----:B------:R-:W-:-:S04]  /*3130*/  IMAD.WIDE.U32 R24, R35, UR6, R30 ;  /* 0x0000000623187c25 */ /* 0x000fc8000f8e001e */
[----:B------:R-:W-:Y:S01]  /*3140*/  IMAD R5, R35, UR7, R5 ;  /* 0x0000000723057c24 */ /* 0x000fe2000f8e0205 */
[----:B------:R-:W-:-:S04]  /*3150*/  IADD3 R24, P1, R24, UR10, RZ ;  /* 0x0000000a18187c10 */ /* 0x000fc8000ff3e0ff */
[--C-:B------:R-:W-:Y:S02]  /*3160*/  IADD3.X R25, R25, UR11, R5.reuse, P1, !PT ;  /* 0x0000000b19197c10 */ /* 0x100fe40008ffe405 */
[----:B------:R-:W-:Y:S01]  /*3170*/  PRMT R5, RZ, 0x7610, R5 ;  /* 0x00007610ff057816 */ /* 0x000fe20000000005 */
[----:B------:R-:W-:Y:S06]  /*3180*/  @P4 BRA `(.L_x_35) ;  /* 0x0000000000044947 */ /* 0x000fec0003800000 */
[----:B------:R0:W5:Y:S02]  /*3190*/  LDG.E.U8 R5, desc[UR16][R24.64] ;  /* 0x0000001018057981 */ /* 0x000164000c1e1100 */
.L_x_35:
[----:B------:R-:W-:Y:S05]  /*31a0*/  BSYNC B1 ;  /* 0x0000000000017941 */ /* 0x000fea0003800000 */
.L_x_34:
[----:B-----5:R-:W-:Y:S01]  /*31b0*/  LOP3.LUT R5, R5, 0xff, RZ, 0xc0, !PT ;  /* 0x000000ff05057812 */ /* 0x020fe200078ec0ff */
[----:B------:R-:W-:Y:S01]  /*31c0*/  BSSY B1, `(.L_x_36) ;  /* 0x000000b000017945 */ /* 0x000fe20003800000 */
[----:B------:R-:W-:Y:S02]  /*31d0*/  ISETP.LT.OR P3, PT, R29, 0x2, !P0 ;  /* 0x000000021d00780c */ /* 0x000fe40004761670 */
[----:B------:R-:W-:-:S05]  /*31e0*/  F2FP.F16.E5M2.UNPACK_B R5, R5 ;  /* 0x00000005ff05723e */ /* 0x000fca00020004ff */
[----:B------:R-:W-:Y:S01]  /*31f0*/  HADD2.F32 R32, -RZ, R5.H0_H0 ;  /* 0x20000005ff207230 */ /* 0x000fe20000004100 */
[----:B------:R-:W-:-:S04]  /*3200*/  PRMT R5, RZ, 0x7610, R5 ;  /* 0x00007610ff057816 */ /* 0x000fc80000000005 */
[----:B------:R-:W-:-:S04]  /*3210*/  FMUL R32, R32, R9 ;  /* 0x0000000920207220 */ /* 0x000fc80000400000 */
[----:B--2---:R-:W-:-:S05]  /*3220*/  FFMA R32, R141, R8, R32 ;  /* 0x000000088d207223 */ /* 0x004fca0000000020 */
[----:B------:R-:W-:-:S05]  /*3230*/  F2FP.SATFINITE.E5M2.F32.PACK_AB_MERGE_C R33, RZ, R32, RZ ;  /* 0x00000020ff21723e */ /* 0x000fca00048060ff */
[----:B------:R1:W-:Y:S01]  /*3240*/  @!P4 STG.E.U8 desc[UR16][R10.64], R33 ;  /* 0x000000210a00c986 */ /* 0x0003e2000c101110 */
[----:B------:R-:W-:Y:S05]  /*3250*/  @P3 BRA `(.L_x_37) ;  /* 0x0000000000043947 */ /* 0x000fea0003800000 */
[----:B------:R2:W5:Y:S02]  /*3260*/  LDG.E.U8 R5, desc[UR16][R24.64+0x1] ;  /* 0x0000011018057981 */ /* 0x000564000c1e1100 */
.L_x_37:
[----:B------:R-:W-:Y:S05]  /*3270*/  BSYNC B1 ;  /* 0x0000000000017941 */ /* 0x000fea0003800000 */
.L_x_36:
[----:B-----5:R-:W-:Y:S01]  /*3280*/  LOP3.LUT R5, R5, 0xff, RZ, 0xc0, !PT ;  /* 0x000000ff05057812 */ /* 0x020fe200078ec0ff */
[----:B------:R-:W-:Y:S01]  /*3290*/  BSSY B1, `(.L_x_38) ;  /* 0x0000013000017945 */ /* 0x000fe20003800000 */
[----:B-1----:R-:W-:Y:S02]  /*32a0*/  IADD3 R33, P1, R35, 0x8, RZ ;  /* 0x0000000823217810 */ /* 0x002fe40007f3e0ff */
[----:B------:R-:W-:-:S03]  /*32b0*/  F2FP.F16.E5M2.UNPACK_B R5, R5 ;  /* 0x00000005ff05723e */ /* 0x000fc600020004ff */
[----:B------:R-:W-:Y:S01]  /*32c0*/  IMAD.X R27, RZ, RZ, R27, P1 ;  /* 0x000000ffff1b7224 */ /* 0x000fe200008e061b */
[----:B------:R-:W-:Y:S01]  /*32d0*/  ISETP.GE.AND P1, PT, R36, 0x9, PT ;  /* 0x000000092400780c */ /* 0x000fe20003f26270 */
[----:B------:R-:W-:Y:S02]  /*32e0*/  HADD2.F32 R26, -RZ, R5.H0_H0 ;  /* 0x20000005ff1a7230 */ /* 0x000fe40000004100 */
[----:B------:R-:W-:Y:S01]  /*32f0*/  IMAD.WIDE.U32 R30, R33, UR6, R30 ;  /* 0x00000006211e7c25 */ /* 0x000fe2000f8e001e */
[----:B------:R-:W-:-:S03]  /*3300*/  ISETP.LT.OR P5, PT, R29, 0x1, !P1 ;  /* 0x000000011d00780c */ /* 0x000fc60004fa1670 */
[----:B------:R-:W-:Y:S01]  /*3310*/  FMUL R5, R26, R9 ;  /* 0x000000091a057220 */ /* 0x000fe20000400000 */
[----:B------:R-:W-:-:S03]  /*3320*/  IMAD R26, R27, UR6, RZ ;  /* 0x000000061b1a7c24 */ /* 0x000fc6000f8e02ff */
[----:B------:R-:W-:Y:S01]  /*3330*/  FFMA R5, R136, R8, R5 ;  /* 0x0000000888057223 */ /* 0x000fe20000000005 */
[----:B------:R-:W-:Y:S01]  /*3340*/  IMAD R33, R33, UR7, R26 ;  /* 0x0000000721217c24 */ /* 0x000fe2000f8e021a */
[----:B------:R-:W-:-:S03]  /*3350*/  IADD3 R26, P4, R30, UR10, RZ ;  /* 0x0000000a1e1a7c10 */ /* 0x000fc6000ff9e0ff */
[----:B------:R-:W-:Y:S02]  /*3360*/  F2FP.SATFINITE.E5M2.F32.PACK_AB_MERGE_C R35, RZ, R5, RZ ;  /* 0x00000005ff23723e */ /* 0x000fe400048060ff */
[----:B------:R-:W-:Y:S02]  /*3370*/  IADD3.X R27, R31, UR11, R33, P4, !PT ;  /* 0x0000000b1f1b7c10 */ /* 0x000fe4000a7fe421 */
[----:B------:R-:W-:Y:S01]  /*3380*/  PRMT R5, RZ, 0x7610, R5 ;  /* 0x00007610ff057816 */ /* 0x000fe20000000005 */
[----:B------:R1:W-:Y:S01]  /*3390*/  @!P3 STG.E.U8 desc[UR16][R10.64+0x1], R35 ;  /* 0x000001230a00b986 */ /* 0x0003e2000c101110 */
[----:B------:R-:W-:Y:S05]  /*33a0*/  @P5 BRA `(.L_x_39) ;  /* 0x0000000000045947 */ /* 0x000fea0003800000 */
[----:B------:R3:W5:Y:S02]  /*33b0*/  LDG.E.U8 R5, desc[UR16][R26.64] ;  /* 0x000000101a057981 */ /* 0x000764000c1e1100 */
.L_x_39:
[----:B------:R-:W-:Y:S05]  /*33c0*/  BSYNC B1 ;  /* 0x0000000000017941 */ /* 0x000fea0003800000 */
.L_x_38:
[----:B-----5:R-:W-:Y:S01]  /*33d0*/  LOP3.LUT R5, R5, 0xff, RZ, 0xc0, !PT ;  /* 0x000000ff05057812 */ /* 0x020fe200078ec0ff */
[----:B------:R-:W-:Y:S01]  /*33e0*/  BSSY B1, `(.L_x_40) ;  /* 0x000000b000017945 */ /* 0x000fe20003800000 */
[----:B------:R-:W-:Y:S02]  /*33f0*/  ISETP.LT.OR P3, PT, R29, 0x2, !P1 ;  /* 0x000000021d00780c */ /* 0x000fe40004f61670 */
[----:B------:R-:W-:-:S05]  /*3400*/  F2FP.F16.E5M2.UNPACK_B R5, R5 ;  /* 0x00000005ff05723e */ /* 0x000fca00020004ff */
[----:B------:R-:W-:Y:S01]  /*3410*/  HADD2.F32 R30, -RZ, R5.H0_H0 ;  /* 0x20000005ff1e7230 */ /* 0x000fe20000004100 */
[----:B------:R-:W-:-:S04]  /*3420*/  PRMT R5, RZ, 0x7610, R5 ;  /* 0x00007610ff057816 */ /* 0x000fc80000000005 */
[----:B------:R-:W-:-:S04]  /*3430*/  FMUL R30, R30, R9 ;  /* 0x000000091e1e7220 */ /* 0x000fc80000400000 */
[----:B------:R-:W-:-:S05]  /*3440*/  FFMA R30, R139, R8, R30 ;  /* 0x000000088b1e7223 */ /* 0x000fca000000001e */
[----:B------:R-:W-:-:S05]  /*3450*/  F2FP.SATFINITE.E5M2.F32.PACK_AB_MERGE_C R31, RZ, R30, RZ ;  /* 0x0000001eff1f723e */ /* 0x000fca00048060ff */
[----:B------:R4:W-:Y:S01]  /*3460*/  @!P5 STG.E.U8 desc[UR16][R6.64], R31 ;  /* 0x0000001f0600d986 */ /* 0x0009e2000c101110 */
[----:B------:R-:W-:Y:S05]  /*3470*/  @P3 BRA `(.L_x_41) ;  /* 0x0000000000043947 */ /* 0x000fea0003800000 */
[----:B------:R0:W5:Y:S02]  /*3480*/  LDG.E.U8 R5, desc[UR16][R26.64+0x1] ;  /* 0x000001101a057981 */ /* 0x000164000c1e1100 */
.L_x_41:
[----:B------:R-:W-:Y:S05]  /*3490*/  BSYNC B1 ;  /* 0x0000000000017941 */ /* 0x000fea0003800000 */
.L_x_40:
[----:B-----5:R-:W-:Y:S01]  /*34a0*/  LOP3.LUT R5, R5, 0xff, RZ, 0xc0, !PT ;  /* 0x000000ff05057812 */ /* 0x020fe200078ec0ff */
[----:B------:R-:W-:Y:S01]  /*34b0*/  BSSY B1, `(.L_x_42) ;  /* 0x000000b000017945 */ /* 0x000fe20003800000 */
[----:B------:R-:W-:Y:S02]  /*34c0*/  ISETP.LT.OR P4, PT, R29, 0x9, !P0 ;  /* 0x000000091d00780c */ /* 0x000fe40004781670 */
[----:B------:R-:W-:-:S05]  /*34d0*/  F2FP.F16.E5M2.UNPACK_B R5, R5 ;  /* 0x00000005ff05723e */ /* 0x000fca00020004ff */
[----:B------:R-:W-:-:S05]  /*34e0*/  HADD2.F32 R30, -RZ, R5.H0_H0 ;  /* 0x20000005ff1e7230 */ /* 0x000fca0000004100 */
[----:B------:R-:W-:-:S04]  /*34f0*/  FMUL R5, R30, R9 ;  /* 0x000000091e057220 */ /* 0x000fc80000400000 */
[----:B------:R-:W-:-:S05]  /*3500*/  FFMA R5, R134, R8, R5 ;  /* 0x0000000886057223 */ /* 0x000fca0000000005 */
[----:B----4-:R-:W-:Y:S02]  /*3510*/  F2FP.SATFINITE.E5M2.F32.PACK_AB_MERGE_C R31, RZ, R5, RZ ;  /* 0x00000005ff1f723e */ /* 0x010fe400048060ff */
[----:B------:R-:W-:-:S03]  /*3520*/  PRMT R5, RZ, 0x7610, R5 ;  /* 0x00007610ff057816 */ /* 0x000fc60000000005 */
[----:B------:R4:W-:Y:S01]  /*3530*/  @!P3 STG.E.U8 desc[UR16][R6.64+0x1], R31 ;  /* 0x0000011f0600b986 */ /* 0x0009e2000c101110 */
[----:B------:R-:W-:Y:S05]  /*3540*/  @P4 BRA `(.L_x_43) ;  /* 0x0000000000044947 */ /* 0x000fea0003800000 */
[----:B------:R0:W5:Y:S02]  /*3550*/  LDG.E.U8 R5, desc[UR16][R24.64+0x8] ;  /* 0x0000081018057981 */ /* 0x000164000c1e1100 */
.L_x_43:
[----:B------:R-:W-:Y:S05]  /*3560*/  BSYNC B1 ;  /* 0x0000000000017941 */ /* 0x000fea0003800000 */
.L_x_42:
        /* <DEDUP_REMOVED lines=8> */
[----:B----4-:R-:W-:-:S05]  /*35f0*/  F2FP.SATFINITE.E5M2.F32.PACK_AB_MERGE_C R31, RZ, R30, RZ ;  /* 0x0000001eff1f723e */ /* 0x010fca00048060ff */
[----:B------:R4:W-:Y:S01]  /*3600*/  @!P4 STG.E.U8 desc[UR16][R10.64+0x8], R31 ;  /* 0x0000081f0a00c986 */ /* 0x0009e2000c101110 */
[----:B------:R-:W-:Y:S05]  /*3610*/  @P3 BRA `(.L_x_45) ;  /* 0x0000000000043947 */ /* 0x000fea0003800000 */
[----:B------:R0:W5:Y:S02]  /*3620*/  LDG.E.U8 R5, desc[UR16][R24.64+0x9] ;  /* 0x0000091018057981 */ /* 0x000164000c1e1100 */
.L_x_45:
[----:B------:R-:W-:Y:S05]  /*3630*/  BSYNC B1 ;  /* 0x0000000000017941 */ /* 0x000fea0003800000 */
.L_x_44:
        /* <DEDUP_REMOVED lines=12> */
.L_x_47:
[----:B------:R-:W-:Y:S05]  /*3700*/  BSYNC B1 ;  /* 0x0000000000017941 */ /* 0x000fea0003800000 */
.L_x_46:
        /* <DEDUP_REMOVED lines=12> */
.L_x_49:
[----:B------:R-:W-:Y:S05]  /*37d0*/  BSYNC B1 ;  /* 0x0000000000017941 */ /* 0x000fea0003800000 */
.L_x_48:
        /* <DEDUP_REMOVED lines=12> */
.L_x_51:
[----:B------:R-:W-:Y:S05]  /*38a0*/  BSYNC B1 ;  /* 0x0000000000017941 */ /* 0x000fea0003800000 */
.L_x_50:
        /* <DEDUP_REMOVED lines=12> */
.L_x_53:
[----:B------:R-:W-:Y:S05]  /*3970*/  BSYNC B1 ;  /* 0x0000000000017941 */ /* 0x000fea0003800000 */
.L_x_52:
        /* <DEDUP_REMOVED lines=12> */
.L_x_55:
[----:B------:R-:W-:Y:S05]  /*3a40*/  BSYNC B1 ;  /* 0x0000000000017941 */ /* 0x000fea0003800000 */
.L_x_54:
        /* <DEDUP_REMOVED lines=12> */
.L_x_57:
[----:B------:R-:W-:Y:S05]  /*3b10*/  BSYNC B1 ;  /* 0x0000000000017941 */ /* 0x000fea0003800000 */
.L_x_56:
        /* <DEDUP_REMOVED lines=12> */
.L_x_59:
[----:B------:R-:W-:Y:S05]  /*3be0*/  BSYNC B1 ;  /* 0x0000000000017941 */ /* 0x000fea0003800000 */
.L_x_58:
        /* <DEDUP_REMOVED lines=12> */
.L_x_61:
[----:B------:R-:W-:Y:S05]  /*3cb0*/  BSYNC B1 ;  /* 0x0000000000017941 */ /* 0x000fea0003800000 */
.L_x_60:
        /* <DEDUP_REMOVED lines=12> */
.L_x_63:
[----:B------:R-:W-:Y:S05]  /*3d80*/  BSYNC B1 ;  /* 0x0000000000017941 */ /* 0x000fea0003800000 */
.L_x_62:
        /* <DEDUP_REMOVED lines=12> */
.L_x_65:
[----:B------:R-:W-:Y:S05]  /*3e50*/  BSYNC B1 ;  /* 0x0000000000017941 */ /* 0x000fea0003800000 */
.L_x_64:
        /* <DEDUP_REMOVED lines=12> */
.L_x_67:
[----:B------:R-:W-:Y:S05]  /*3f20*/  BSYNC B1 ;  /* 0x0000000000017941 */ /* 0x000fea0003800000 */
.L_x_66:
        /* <DEDUP_REMOVED lines=12> */
.L_x_69:
[----:B------:R-:W-:Y:S05]  /*3ff0*/  BSYNC B1 ;  /* 0x0000000000017941 */ /* 0x000fea0003800000 */
.L_x_68:
        /* <DEDUP_REMOVED lines=12> */
.L_x_71:
[----:B------:R-:W-:Y:S05]  /*40c0*/  BSYNC B1 ;  /* 0x0000000000017941 */ /* 0x000fea0003800000 */
.L_x_70:
        /* <DEDUP_REMOVED lines=12> */
.L_x_73:
[----:B------:R-:W-:Y:S05]  /*4190*/  BSYNC B1 ;  /* 0x0000000000017941 */ /* 0x000fea0003800000 */
.L_x_72:
        /* <DEDUP_REMOVED lines=12> */
.L_x_75:
[----:B------:R-:W-:Y:S05]  /*4260*/  BSYNC B1 ;  /* 0x0000000000017941 */ /* 0x000fea0003800000 */
.L_x_74:
        /* <DEDUP_REMOVED lines=12> */
.L_x_77:
[----:B------:R-:W-:Y:S05]  /*4330*/  BSYNC B1 ;  /* 0x0000000000017941 */ /* 0x000fea0003800000 */
.L_x_76:
        /* <DEDUP_REMOVED lines=12> */
.L_x_79:
[----:B------:R-:W-:Y:S05]  /*4400*/  BSYNC B1 ;  /* 0x0000000000017941 */ /* 0x000fea0003800000 */
.L_x_78:
        /* <DEDUP_REMOVED lines=12> */
.L_x_81:
[----:B------:R-:W-:Y:S05]  /*44d0*/  BSYNC B1 ;  /* 0x0000000000017941 */ /* 0x000fea0003800000 */
.L_x_80:
        /* <DEDUP_REMOVED lines=12> */
.L_x_83:
[----:B------:R-:W-:Y:S05]  /*45a0*/  BSYNC B1 ;  /* 0x0000000000017941 */ /* 0x000fea0003800000 */
.L_x_82:
        /* <DEDUP_REMOVED lines=12> */
.L_x_85:
[----:B------:R-:W-:Y:S05]  /*4670*/  BSYNC B1 ;  /* 0x0000000000017941 */ /* 0x000fea0003800000 */
.L_x_84:
        /* <DEDUP_REMOVED lines=12> */
.L_x_87:
[----:B------:R-:W-:Y:S05]  /*4740*/  BSYNC B1 ;  /* 0x0000000000017941 */ /* 0x000fea0003800000 */
.L_x_86:
        /* <DEDUP_REMOVED lines=12> */
.L_x_89:
[----:B------:R-:W-:Y:S05]  /*4810*/  BSYNC B1 ;  /* 0x0000000000017941 */ /* 0x000fea0003800000 */
.L_x_88:
        /* <DEDUP_REMOVED lines=12> */
.L_x_91:
[----:B------:R-:W-:Y:S05]  /*48e0*/  BSYNC B1 ;  /* 0x0000000000017941 */ /* 0x000fea0003800000 */
.L_x_90:
        /* <DEDUP_REMOVED lines=12> */
.L_x_93:
[----:B------:R-:W-:Y:S05]  /*49b0*/  BSYNC B1 ;  /* 0x0000000000017941 */ /* 0x000fea0003800000 */
.L_x_92:
        /* <DEDUP_REMOVED lines=12> */
.L_x_95:
[----:B------:R-:W-:Y:S05]  /*4a80*/  BSYNC B1 ;  /* 0x0000000000017941 */ /* 0x000fea0003800000 */
.L_x_94:
        /* <DEDUP_REMOVED lines=12> */
.L_x_97:
[----:B------:R-:W-:Y:S05]  /*4b50*/  BSYNC B1 ;  /* 0x0000000000017941 */ /* 0x000fea0003800000 */
.L_x_96:
        /* <DEDUP_REMOVED lines=12> */
.L_x_99:
[----:B------:R-:W-:Y:S05]  /*4c20*/  BSYNC B1 ;  /* 0x0000000000017941 */ /* 0x000fea0003800000 */
.L_x_98:
        /* <DEDUP_REMOVED lines=12> */
.L_x_101:
[----:B------:R-:W-:Y:S05]  /*4cf0*/  BSYNC B1 ;  /* 0x0000000000017941 */ /* 0x000fea0003800000 */
.L_x_100:
        /* <DEDUP_REMOVED lines=12> */
.L_x_103:
[----:B------:R-:W-:Y:S05]  /*4dc0*/  BSYNC B1 ;  /* 0x0000000000017941 */ /* 0x000fea0003800000 */
.L_x_102:
        /* <DEDUP_REMOVED lines=12> */
.L_x_105:
[----:B------:R-:W-:Y:S05]  /*4e90*/  BSYNC B1 ;  /* 0x0000000000017941 */ /* 0x000fea0003800000 */
.L_x_104:
        /* <DEDUP_REMOVED lines=12> */
.L_x_107:
[----:B------:R-:W-:Y:S05]  /*4f60*/  BSYNC B1 ;  /* 0x0000000000017941 */ /* 0x000fea0003800000 */
.L_x_106:
        /* <DEDUP_REMOVED lines=12> */
.L_x_109:
[----:B------:R-:W-:Y:S05]  /*5030*/  BSYNC B1 ;  /* 0x0000000000017941 */ /* 0x000fea0003800000 */
.L_x_108:
        /* <DEDUP_REMOVED lines=12> */
.L_x_111:
[----:B------:R-:W-:Y:S05]  /*5100*/  BSYNC B1 ;  /* 0x0000000000017941 */ /* 0x000fea0003800000 */
.L_x_110:
        /* <DEDUP_REMOVED lines=12> */
.L_x_113:
[----:B------:R-:W-:Y:S05]  /*51d0*/  BSYNC B1 ;  /* 0x0000000000017941 */ /* 0x000fea0003800000 */
.L_x_112:
        /* <DEDUP_REMOVED lines=12> */
.L_x_115:
[----:B------:R-:W-:Y:S05]  /*52a0*/  BSYNC B1 ;  /* 0x0000000000017941 */ /* 0x000fea0003800000 */
.L_x_114:
        /* <DEDUP_REMOVED lines=12> */
.L_x_117:
[----:B------:R-:W-:Y:S05]  /*5370*/  BSYNC B1 ;  /* 0x0000000000017941 */ /* 0x000fea0003800000 */
.L_x_116:
        /* <DEDUP_REMOVED lines=12> */
.L_x_119:
[----:B------:R-:W-:Y:S05]  /*5440*/  BSYNC B1 ;  /* 0x0000000000017941 */ /* 0x000fea0003800000 */
.L_x_118:
        /* <DEDUP_REMOVED lines=12> */
.L_x_121:
[----:B------:R-:W-:Y:S05]  /*5510*/  BSYNC B1 ;  /* 0x0000000000017941 */ /* 0x000fea0003800000 */
.L_x_120:
        /* <DEDUP_REMOVED lines=12> */
.L_x_123:
[----:B------:R-:W-:Y:S05]  /*55e0*/  BSYNC B1 ;  /* 0x0000000000017941 */ /* 0x000fea0003800000 */
.L_x_122:
        /* <DEDUP_REMOVED lines=12> */
.L_x_125:
[----:B------:R-:W-:Y:S05]  /*56b0*/  BSYNC B1 ;  /* 0x0000000000017941 */ /* 0x000fea0003800000 */
.L_x_124:
        /* <DEDUP_REMOVED lines=12> */
.L_x_127:
[----:B------:R-:W-:Y:S05]  /*5780*/  BSYNC B1 ;  /* 0x0000000000017941 */ /* 0x000fea0003800000 */
.L_x_126:
        /* <DEDUP_REMOVED lines=12> */
.L_x_129:
[----:B------:R-:W-:Y:S05]  /*5850*/  BSYNC B1 ;  /* 0x0000000000017941 */ /* 0x000fea0003800000 */
.L_x_128:
        /* <DEDUP_REMOVED lines=12> */
.L_x_131:
[----:B------:R-:W-:Y:S05]  /*5920*/  BSYNC B1 ;  /* 0x0000000000017941 */ /* 0x000fea0003800000 */
.L_x_130:
        /* <DEDUP_REMOVED lines=12> */
.L_x_133:
[----:B------:R-:W-:Y:S05]  /*59f0*/  BSYNC B1 ;  /* 0x0000000000017941 */ /* 0x000fea0003800000 */
.L_x_132:
        /* <DEDUP_REMOVED lines=12> */
.L_x_135:
[----:B------:R-:W-:Y:S05]  /*5ac0*/  BSYNC B1 ;  /* 0x0000000000017941 */ /* 0x000fea0003800000 */
.L_x_134:
        /* <DEDUP_REMOVED lines=12> */
.L_x_137:
[----:B------:R-:W-:Y:S05]  /*5b90*/  BSYNC B1 ;  /* 0x0000000000017941 */ /* 0x000fea0003800000 */
.L_x_136:
        /* <DEDUP_REMOVED lines=12> */
.L_x_139:
[----:B------:R-:W-:Y:S05]  /*5c60*/  BSYNC B1 ;  /* 0x0000000000017941 */ /* 0x000fea0003800000 */
.L_x_138:
        /* <DEDUP_REMOVED lines=12> */
.L_x_141:
[----:B------:R-:W-:Y:S05]  /*5d30*/  BSYNC B1 ;  /* 0x0000000000017941 */ /* 0x000fea0003800000 */
.L_x_140:
        /* <DEDUP_REMOVED lines=12> */
.L_x_143:
[----:B------:R-:W-:Y:S05]  /*5e00*/  BSYNC B1 ;  /* 0x0000000000017941 */ /* 0x000fea0003800000 */
.L_x_142:
        /* <DEDUP_REMOVED lines=12> */
.L_x_145:
[----:B------:R-:W-:Y:S05]  /*5ed0*/  BSYNC B1 ;  /* 0x0000000000017941 */ /* 0x000fea0003800000 */
.L_x_144:
[----:B-----5:R-:W-:Y:S01]  /*5ee0*/  LOP3.LUT R5, R5, 0xff, RZ, 0xc0, !PT ;  /* 0x000000ff05057812 */ /* 0x020fe200078ec0ff */
[----:B------:R-:W-:Y:S01]  /*5ef0*/  BSSY B1, `(.L_x_146) ;  /* 0x000000b000017945 */ /* 0x000fe20003800000 */
[----:B------:R-:W-:Y:S02]  /*5f00*/  ISETP.LT.OR P4, PT, R29, 0x71, !P0 ;  /* 0x000000711d00780c */ /* 0x000fe40004781670 */
[----:B------:R-:W-:-:S05]  /*5f10*/  F2FP.F16.E5M2.UNPACK_B R5, R5 ;  /* 0x00000005ff05723e */ /* 0x000fca00020004ff */
[----:B------:R-:W-:-:S05]  /*5f20*/  HADD2.F32 R18, -RZ, R5.H0_H0 ;  /* 0x20000005ff127230 */ /* 0x000fca0000004100 */
[----:B------:R-:W-:-:S04]  /*5f30*/  FMUL R5, R18, R9 ;  /* 0x0000000912057220 */ /* 0x000fc80000400000 */
[----:B------:R-:W-:-:S05]  /*5f40*/  FFMA R5, R20, R8, R5 ;  /* 0x0000000814057223 */ /* 0x000fca0000000005 */
[----:B0-----:R-:W-:Y:S02]  /*5f50*/  F2FP.SATFINITE.E5M2.F32.PACK_AB_MERGE_C R23, RZ, R5, RZ ;  /* 0x00000005ff17723e */ /* 0x001fe400048060ff */
[----:B------:R-:W-:-:S03]  /*5f60*/  PRMT R5, RZ, 0x7610, R5 ;  /* 0x00007610ff057816 */ /* 0x000fc60000000005 */
[----:B------:R0:W-:Y:S01]  /*5f70*/  @!P3 STG.E.U8 desc[UR16][R6.64+0x69], R23 ;  /* 0x000069170600b986 */ /* 0x0001e2000c101110 */
[----:B------:R-:W-:Y:S05]  /*5f80*/  @P4 BRA `(.L_x_147) ;  /* 0x0000000000044947 */ /* 0x000fea0003800000 */
[----:B------:R0:W5:Y:S02]  /*5f90*/  LDG.E.U8 R5, desc[UR16][R24.64+0x70] ;  /* 0x0000701018057981 */ /* 0x000164000c1e1100 */
.L_x_147:
[----:B------:R-:W-:Y:S05]  /*5fa0*/  BSYNC B1 ;  /* 0x0000000000017941 */ /* 0x000fea0003800000 */
.L_x_146:
        /* <DEDUP_REMOVED lines=12> */
.L_x_149:
[----:B------:R-:W-:Y:S05]  /*6070*/  BSYNC B1 ;  /* 0x0000000000017941 */ /* 0x000fea0003800000 */
.L_x_148:
        /* <DEDUP_REMOVED lines=12> */
.L_x_151:
[----:B------:R-:W-:Y:S05]  /*6140*/  BSYNC B1 ;  /* 0x0000000000017941 */ /* 0x000fea0003800000 */
.L_x_150:
        /* <DEDUP_REMOVED lines=8> */
[----:B0-----:R-:W-:-:S05]  /*61d0*/  F2FP.SATFINITE.E5M2.F32.PACK_AB_MERGE_C R17, RZ, R18, RZ ;  /* 0x00000012ff11723e */ /* 0x001fca00048060ff */
[----:B------:R0:W-:Y:S01]  /*61e0*/  @!P4 STG.E.U8 desc[UR16][R6.64+0x70], R17 ;  /* 0x000070110600c986 */ /* 0x0001e2000c101110 */
[----:B------:R-:W-:Y:S05]  /*61f0*/  @P3 BRA `(.L_x_153) ;  /* 0x0000000000043947 */ /* 0x000fea0003800000 */
[----:B------:R0:W5:Y:S02]  /*6200*/  LDG.E.U8 R5, desc[UR16][R26.64+0x71] ;  /* 0x000071101a057981 */ /* 0x000164000c1e1100 */
.L_x_153:
[----:B------:R-:W-:Y:S05]  /*6210*/  BSYNC B1 ;  /* 0x0000000000017941 */ /* 0x000fea0003800000 */
.L_x_152:
        /* <DEDUP_REMOVED lines=12> */
.L_x_155:
[----:B------:R-:W-:Y:S05]  /*62e0*/  BSYNC B1 ;  /* 0x0000000000017941 */ /* 0x000fea0003800000 */
.L_x_154:
        /* <DEDUP_REMOVED lines=12> */
.L_x_157:
[----:B------:R-:W-:Y:S05]  /*63b0*/  BSYNC B1 ;  /* 0x0000000000017941 */ /* 0x000fea0003800000 */
.L_x_156:
        /* <DEDUP_REMOVED lines=12> */
.L_x_159:
[----:B------:R-:W-:Y:S05]  /*6480*/  BSYNC B1 ;  /* 0x0000000000017941 */ /* 0x000fea0003800000 */
.L_x_158:
[----:B-----5:R-:W-:Y:S01]  /*6490*/  LOP3.LUT R5, R5, 0xff, RZ, 0xc0, !PT ;  /* 0x000000ff05057812 */ /* 0x020fe200078ec0ff */
[----:B------:R-:W-:Y:S01]  /*64a0*/  BSSY B1, `(.L_x_160) ;  /* 0x000000b000017945 */ /* 0x000fe20003800000 */
[----:B------:R-:W-:Y:S02]  /*64b0*/  ISETP.LT.OR P1, PT, R29, 0x7a, !P1 ;  /* 0x0000007a1d00780c */ /* 0x000fe40004f21670 */
[----:B------:R-:W-:-:S05]  /*64c0*/  F2FP.F16.E5M2.UNPACK_B R5, R5 ;  /* 0x00000005ff05723e */ /* 0x000fca00020004ff */
[----:B01--4-:R-:W-:Y:S01]  /*64d0*/  HADD2.F32 R10, -RZ, R5.H0_H0 ;  /* 0x20000005ff0a7230 */ /* 0x013fe20000004100 */
[----:B------:R-:W-:-:S04]  /*64e0*/  PRMT R5, RZ, 0x7610, R5 ;  /* 0x00007610ff057816 */ /* 0x000fc80000000005 */
[----:B------:R-:W-:-:S04]  /*64f0*/  FMUL R10, R10, R9 ;  /* 0x000000090a0a7220 */ /* 0x000fc80000400000 */
[----:B------:R-:W-:-:S05]  /*6500*/  FFMA R10, R15, R8, R10 ;  /* 0x000000080f0a7223 */ /* 0x000fca000000000a */
[----:B------:R-:W-:-:S05]  /*6510*/  F2FP.SATFINITE.E5M2.F32.PACK_AB_MERGE_C R11, RZ, R10, RZ ;  /* 0x0000000aff0b723e */ /* 0x000fca00048060ff */
[----:B------:R0:W-:Y:S01]  /*6520*/  @!P3 STG.E.U8 desc[UR16][R6.64+0x78], R11 ;  /* 0x0000780b0600b986 */ /* 0x0001e2000c101110 */
[----:B------:R-:W-:Y:S05]  /*6530*/  @P1 BRA `(.L_x_161) ;  /* 0x0000000000041947 */ /* 0x000fea0003800000 */
[----:B------:R1:W5:Y:S02]  /*6540*/  LDG.E.U8 R5, desc[UR16][R26.64+0x79] ;  /* 0x000079101a057981 */ /* 0x000364000c1e1100 */
.L_x_161:
[----:B------:R-:W-:Y:S05]  /*6550*/  BSYNC B1 ;  /* 0x0000000000017941 */ /* 0x000fea0003800000 */
.L_x_160:
[----:B------:R-:W-:Y:S05]  /*6560*/  @P1 BRA `(.L_x_162) ;  /* 0x0000001000281947 */ /* 0x000fea0003800000 */
[----:B-----5:R-:W-:-:S04]  /*6570*/  LOP3.LUT R5, R5, 0xff, RZ, 0xc0, !PT ;  /* 0x000000ff05057812 */ /* 0x020fc800078ec0ff */
[----:B------:R-:W-:-:S05]  /*6580*/  F2FP.F16.E5M2.UNPACK_B R5, R5 ;  /* 0x00000005ff05723e */ /* 0x000fca00020004ff */
[----:B------:R-:W-:-:S05]  /*6590*/  HADD2.F32 R10, -RZ, R5.H0_H0 ;  /* 0x20000005ff0a7230 */ /* 0x000fca0000004100 */
[----:B------:R-:W-:-:S04]  /*65a0*/  FMUL R5, R10, R9 ;  /* 0x000000090a057220 */ /* 0x000fc80000400000 */
[----:B------:R-:W-:-:S05]  /*65b0*/  FFMA R5, R14, R8, R5 ;  /* 0x000000080e057223 */ /* 0x000fca0000000005 */
[----:B------:R-:W-:-:S05]  /*65c0*/  F2FP.SATFINITE.E5M2.F32.PACK_AB_MERGE_C R5, RZ, R5, RZ ;  /* 0x00000005ff05723e */ /* 0x000fca00048060ff */
[----:B------:R4:W-:Y:S01]  /*65d0*/  STG.E.U8 desc[UR16][R6.64+0x79], R5 ;  /* 0x0000790506007986 */ /* 0x0009e2000c101110 */
[----:B------:R-:W-:Y:S05]  /*65e0*/  BRA `(.L_x_162) ;  /* 0x0000001000087947 */ /* 0x000fea0003800000 */
.L_x_33:
[----:B------:R-:W-:Y:S01]  /*65f0*/  ISETP.GE.AND P1, PT, R36, 0x1, PT ;  /* 0x000000012400780c */ /* 0x000fe20003f26270 */
[-C--:B--2---:R-:W-:Y:S01]  /*6600*/  FMUL R141, R141, R8.reuse ;  /* 0x000000088d8d7220 */ /* 0x084fe20000400000 */
[-C--:B------:R-:W-:Y:S01]  /*6610*/  FMUL R136, R136, R8.reuse ;  /* 0x0000000888887220 */ /* 0x080fe20000400000 */
[----:B------:R-:W-:Y:S01]  /*6620*/  ISETP.GE.AND P0, PT, R36, 0x9, PT ;  /* 0x000000092400780c */ /* 0x000fe20003f06270 */
[-C--:B------:R-:W-:Y:S01]  /*6630*/  FMUL R139, R139, R8.reuse ;  /* 0x000000088b8b7220 */ /* 0x080fe20000400000 */
[C---:B------:R-:W-:Y:S01]  /*6640*/  ISETP.LT.OR P4, PT, R29.reuse, 0x1, !P1 ;  /* 0x000000011d00780c */ /* 0x040fe20004f81670 */
[-C--:B------:R-:W-:Y:S01]  /*6650*/  FMUL R134, R134, R8.reuse ;  /* 0x0000000886867220 */ /* 0x080fe20000400000 */
[----:B------:R-:W-:Y:S01]  /*6660*/  ISETP.LT.OR P5, PT, R29, 0x2, !P1 ;  /* 0x000000021d00780c */ /* 0x000fe20004fa1670 */
[-C--:B------:R-:W-:Y:S01]  /*6670*/  FMUL R137, R137, R8.reuse ;  /* 0x0000000889897220 */ /* 0x080fe20000400000 */
[----:B------:R-:W-:Y:S01]  /*6680*/  F2FP.SATFINITE.E5M2.F32.PACK_AB_MERGE_C R141, RZ, R141, RZ ;  /* 0x0000008dff8d723e */ /* 0x000fe200048060ff */
[----:B------:R-:W-:Y:S01]  /*6690*/  FMUL R132, R132, R8 ;  /* 0x0000000884847220 */ /* 0x000fe20000400000 */
[----:B------:R-:W-:Y:S01]  /*66a0*/  F2FP.SATFINITE.E5M2.F32.PACK_AB_MERGE_C R5, RZ, R136, RZ ;  /* 0x00000088ff05723e */ /* 0x000fe200048060ff */
[-C--:B------:R-:W-:Y:S01]  /*66b0*/  FMUL R135, R135, R8.reuse ;  /* 0x0000000887877220 */ /* 0x080fe20000400000 */
[C---:B------:R-:W-:Y:S01]  /*66c0*/  ISETP.LT.OR P3, PT, R29.reuse, 0x1, !P0 ;  /* 0x000000011d00780c */ /* 0x040fe20004761670 */
[-C--:B------:R-:W-:Y:S01]  /*66d0*/  FMUL R130, R130, R8.reuse ;  /* 0x0000000882827220 */ /* 0x080fe20000400000 */
[----:B------:R-:W-:Y:S01]  /*66e0*/  ISETP.LT.OR P6, PT, R29, 0xa, !P1 ;  /* 0x0000000a1d00780c */ /* 0x000fe20004fc1670 */
[-C--:B------:R-:W-:Y:S01]  /*66f0*/  FMUL R133, R133, R8.reuse ;  /* 0x0000000885857220 */ /* 0x080fe20000400000 */
[----:B------:R-:W-:Y:S01]  /*6700*/  F2FP.SATFINITE.E5M2.F32.PACK_AB_MERGE_C R139, RZ, R139, RZ ;  /* 0x0000008bff8b723e */ /* 0x000fe200048060ff */
[----:B------:R-:W-:Y:S01]  /*6710*/  @!P4 STG.E.U8 desc[UR16][R10.64], R141 ;  /* 0x0000008d0a00c986 */ /* 0x000fe2000c101110 */
[C---:B------:R-:W-:Y:S01]  /*6720*/  ISETP.LT.OR P4, PT, R29.reuse, 0x2, !P0 ;  /* 0x000000021d00780c */ /* 0x040fe20004781670 */
[----:B------:R-:W-:Y:S01]  /*6730*/  FMUL R128, R128, R8 ;  /* 0x0000000880807220 */ /* 0x000fe20000400000 */
[----:B------:R-:W-:Y:S01]  /*6740*/  F2FP.SATFINITE.E5M2.F32.PACK_AB_MERGE_C R25, RZ, R134, RZ ;  /* 0x00000086ff19723e */ /* 0x000fe200048060ff */
[----:B------:R0:W-:Y:S01]  /*6750*/  @!P5 STG.E.U8 desc[UR16][R10.64+0x1], R5 ;  /* 0x000001050a00d986 */ /* 0x0001e2000c101110 */
[----:B------:R-:W-:Y:S01]  /*6760*/  ISETP.LT.OR P5, PT, R29, 0x9, !P1 ;  /* 0x000000091d00780c */ /* 0x000fe20004fa1670 */
[-C--:B------:R-:W-:Y:S01]  /*6770*/  FMUL R131, R131, R8.reuse ;  /* 0x0000000883837220 */ /* 0x080fe20000400000 */
[----:B------:R-:W-:Y:S01]  /*6780*/  F2FP.SATFINITE.E5M2.F32.PACK_AB_MERGE_C R137, RZ, R137, RZ ;  /* 0x00000089ff89723e */ /* 0x000fe200048060ff */
[----:B------:R-:W-:Y:S01]  /*6790*/  @!P3 STG.E.U8 desc[UR16][R6.64], R139 ;  /* 0x0000008b0600b986 */ /* 0x000fe2000c101110 */
[----:B------:R-:W-:Y:S01]  /*67a0*/  ISETP.LT.OR P3, PT, R29, 0x9, !P0 ;  /* 0x000000091d00780c */ /* 0x000fe20004761670 */
[-C--:B------:R-:W-:Y:S01]  /*67b0*/  FMUL R126, R126, R8.reuse ;  /* 0x000000087e7e7220 */ /* 0x080fe20000400000 */
[----:B------:R-:W-:Y:S01]  /*67c0*/  F2FP.SATFINITE.E5M2.F32.PACK_AB_MERGE_C R135, RZ, R135, RZ ;  /* 0x00000087ff87723e */ /* 0x000fe200048060ff */
[-C--:B------:R-:W-:Y:S01]  /*67d0*/  FMUL R129, R129, R8.reuse ;  /* 0x0000000881817220 */ /* 0x080fe20000400000 */
[----:B------:R-:W-:Y:S01]  /*67e0*/  F2FP.SATFINITE.E5M2.F32.PACK_AB_MERGE_C R133, RZ, R133, RZ ;  /* 0x00000085ff85723e */ /* 0x000fe200048060ff */
[----:B------:R1:W-:Y:S01]  /*67f0*/  @!P4 STG.E.U8 desc[UR16][R6.64+0x1], R25 ;  /* 0x000001190600c986 */ /* 0x0003e2000c101110 */
[C---:B------:R-:W-:Y:S01]  /*6800*/  ISETP.LT.OR P4, PT, R29.reuse, 0xa, !P0 ;  /* 0x0000000a1d00780c */ /* 0x040fe20004781670 */
[----:B------:R-:W-:Y:S01]  /*6810*/  FMUL R124, R124, R8 ;  /* 0x000000087c7c7220 */ /* 0x000fe20000400000 */
[----:B0-----:R-:W-:Y:S01]  /*6820*/  F2FP.SATFINITE.E5M2.F32.PACK_AB_MERGE_C R5, RZ, R132, RZ ;  /* 0x00000084ff05723e */ /* 0x001fe200048060ff */
[----:B------:R-:W-:Y:S01]  /*6830*/  @!P5 STG.E.U8 desc[UR16][R10.64+0x8], R137 ;  /* 0x000008890a00d986 */ /* 0x000fe2000c101110 */
[----:B------:R-:W-:Y:S01]  /*6840*/  ISETP.LT.OR P5, PT, R29, 0x11, !P1 ;  /* 0x000000111d00780c */ /* 0x000fe20004fa1670 */
[-C--:B------:R-:W-:Y:S01]  /*6850*/  FMUL R127, R127, R8.reuse ;  /* 0x000000087f7f7220 */ /* 0x080fe20000400000 */
[----:B------:R-:W-:Y:S01]  /*6860*/  F2FP.SATFINITE.E5M2.F32.PACK_AB_MERGE_C R131, RZ, R131, RZ ;  /* 0x00000083ff83723e */ /* 0x000fe200048060ff */
[----:B------:R0:W-:Y:S01]  /*6870*/  @!P6 STG.E.U8 desc[UR16][R10.64+0x9], R5 ;  /* 0x000009050a00e986 */ /* 0x0001e2000c101110 */
[----:B------:R-:W-:Y:S01]  /*6880*/  ISETP.LT.OR P6, PT, R29, 0x12, !P1 ;  /* 0x000000121d00780c */ /* 0x000fe20004fc1670 */
[----:B------:R-:W-:Y:S01]  /*6890*/  FMUL R122, R122, R8 ;  /* 0x000000087a7a7220 */ /* 0x000fe20000400000 */
[----:B------:R-:W-:Y:S01]  /*68a0*/  F2FP.SATFINITE.E5M2.F32.PACK_AB_MERGE_C R129, RZ, R129, RZ ;  /* 0x00000081ff81723e */ /* 0x000fe200048060ff */
[----:B------:R-:W-:Y:S01]  /*68b0*/  @!P3 STG.E.U8 desc[UR16][R6.64+0x8], R135 ;  /* 0x000008870600b986 */ /* 0x000fe2000c101110 */
[----:B-1----:R-:W-:Y:S01]  /*68c0*/  F2FP.SATFINITE.E5M2.F32.PACK_AB_MERGE_C R25, RZ, R130, RZ ;  /* 0x00000082ff19723e */ /* 0x002fe200048060ff */
[-C--:B------:R-:W-:Y:S01]  /*68d0*/  FMUL R125, R125, R8.reuse ;  /* 0x000000087d7d7220 */ /* 0x080fe20000400000 */
[C---:B------:R-:W-:Y:S01]  /*68e0*/  ISETP.LT.OR P3, PT, R29.reuse, 0x11, !P0 ;  /* 0x000000111d00780c */ /* 0x040fe20004761670 */
[-C--:B------:R-:W-:Y:S01]  /*68f0*/  FMUL R120, R120, R8.reuse ;  /* 0x0000000878787220 */ /* 0x080fe20000400000 */
[----:B------:R-:W-:Y:S01]  /*6900*/  F2FP.SATFINITE.E5M2.F32.PACK_AB_MERGE_C R127, RZ, R127, RZ ;  /* 0x0000007fff7f723e */ /* 0x000fe200048060ff */
[----:B------:R1:W-:Y:S01]  /*6910*/  @!P4 STG.E.U8 desc[UR16][R6.64+0x9], R25 ;  /* 0x000009190600c986 */ /* 0x0003e2000c101110 */
[----:B------:R-:W-:Y:S01]  /*6920*/  ISETP.LT.OR P4, PT, R29, 0x12, !P0 ;  /* 0x000000121d00780c */ /* 0x000fe20004781670 */
[----:B------:R-:W-:Y:S01]  /*6930*/  FMUL R123, R123, R8 ;  /* 0x000000087b7b7220 */ /* 0x000fe20000400000 */
[----:B0-----:R-:W-:Y:S01]  /*6940*/  F2FP.SATFINITE.E5M2.F32.PACK_AB_MERGE_C R5, RZ, R128, RZ ;  /* 0x00000080ff05723e */ /* 0x001fe200048060ff */
[----:B------:R-:W-:Y:S01]  /*6950*/  @!P5 STG.E.U8 desc[UR16][R10.64+0x10], R133 ;  /* 0x000010850a00d986 */ /* 0x000fe2000c101110 */
[C---:B------:R-:W-:Y:S01]  /*6960*/  ISETP.LT.OR P5, PT, R29.reuse, 0x19, !P1 ;  /* 0x000000191d00780c */ /* 0x040fe20004fa1670 */
[-C--:B------:R-:W-:Y:S01]  /*6970*/  FMUL R118, R118, R8.reuse ;  /* 0x0000000876767220 */ /* 0x080fe20000400000 */
[----:B------:R-:W-:Y:S01]  /*6980*/  F2FP.SATFINITE.E5M2.F32.PACK_AB_MERGE_C R125, RZ, R125, RZ ;  /* 0x0000007dff7d723e */ /* 0x000fe200048060ff */
[----:B------:R0:W-:Y:S01]  /*6990*/  @!P6 STG.E.U8 desc[UR16][R10.64+0x11], R5 ;  /* 0x000011050a00e986 */ /* 0x0001e2000c101110 */
[----:B------:R-:W-:Y:S01]  /*69a0*/  ISETP.LT.OR P6, PT, R29, 0x1a, !P1 ;  /* 0x0000001a1d00780c */ /* 0x000fe20004fc1670 */
[-C--:B------:R-:W-:Y:S01]  /*69b0*/  FMUL R121, R121, R8.reuse ;  /* 0x0000000879797220 */ /* 0x080fe20000400000 */
[----:B------:R-:W-:Y:S01]  /*69c0*/  FMUL R116, R116, R8 ;  /* 0x0000000874747220 */ /* 0x000fe20000400000 */
[----:B-1----:R-:W-:Y:S01]  /*69d0*/  F2FP.SATFINITE.E5M2.F32.PACK_AB_MERGE_C R25, RZ, R126, RZ ;  /* 0x0000007eff19723e */ /* 0x002fe200048060ff */
[----:B------:R-:W-:Y:S01]  /*69e0*/  @!P3 STG.E.U8 desc[UR16][R6.64+0x10], R131 ;  /* 0x000010830600b986 */ /* 0x000fe2000c101110 */
[----:B------:R-:W-:Y:S01]  /*69f0*/  ISETP.LT.OR P3, PT, R29, 0x19, !P0 ;  /* 0x000000191d00780c */ /* 0x000fe20004761670 */
        /* <DEDUP_REMOVED lines=35> */
[----:B------:R-:W-:Y:S01]  /*6c30*/  ISETP.LT.OR P3, PT, R29, 0x29, !P0 ;  /* 0x000000291d00780c */ /* 0x000fe20004761670 */
[-C--:B------:R-:W-:Y:S01]  /*6c40*/  FMUL R109, R109, R8.reuse ;  /* 0x000000086d6d7220 */ /* 0x080fe20000400000 */
[-C--:B------:R-:W-:Y:S01]  /*6c50*/  FMUL R104, R104, R8.reuse ;  /* 0x0000000868687220 */ /* 0x080fe20000400000 */
        /* <DEDUP_REMOVED lines=104> */
[----:B------:R-:W-:-:S02]  /*72e0*/  ISETP.LT.OR P3, PT, R29, 0x59, !P0 ;  /* 0x000000591d00780c */ /* 0x000fc40004761670 */
[----:B------:R-:W-:Y:S01]  /*72f0*/  F2FP.SATFINITE.E5M2.F32.PACK_AB_MERGE_C R19, RZ, R19, RZ ;  /* 0x00000013ff13723e */ /* 0x000fe200048060ff */
[----:B------:R1:W-:Y:S01]  /*7300*/  @!P4 STG.E.U8 desc[UR16][R6.64+0x51], R25 ;  /* 0x000051190600c986 */ /* 0x0003e2000c101110 */
[C---:B------:R-:W-:Y:S02]  /*7310*/  ISETP.LT.OR P4, PT, R29.reuse, 0x5a, !P0 ;  /* 0x0000005a1d00780c */ /* 0x040fe40004781670 */
[----:B0-----:R-:W-:Y:S01]  /*7320*/  F2FP.SATFINITE.E5M2.F32.PACK_AB_MERGE_C R5, RZ, R92, RZ ;  /* 0x0000005cff05723e */ /* 0x001fe200048060ff */
[----:B------:R-:W-:Y:S01]  /*7330*/  @!P5 STG.E.U8 desc[UR16][R10.64+0x58], R97 ;  /* 0x000058610a00d986 */ /* 0x000fe2000c101110 */
[C---:B------:R-:W-:Y:S02]  /*7340*/  ISETP.LT.OR P5, PT, R29.reuse, 0x61, !P1 ;  /* 0x000000611d00780c */ /* 0x040fe40004fa1670 */
[----:B------:R-:W-:Y:S01]  /*7350*/  F2FP.SATFINITE.E5M2.F32.PACK_AB_MERGE_C R13, RZ, R13, RZ ;  /* 0x0000000dff0d723e */ /* 0x000fe200048060ff */
[----:B------:R0:W-:Y:S01]  /*7360*/  @!P6 STG.E.U8 desc[UR16][R10.64+0x59], R5 ;  /* 0x000059050a00e986 */ /* 0x0001e2000c101110 */
[----:B------:R-:W-:-:S02]  /*7370*/  ISETP.LT.OR P6, PT, R29, 0x62, !P1 ;  /* 0x000000621d00780c */ /* 0x000fc40004fc1670 */
[----:B------:R-:W-:Y:S01]  /*7380*/  F2FP.SATFINITE.E5M2.F32.PACK_AB_MERGE_C R15, RZ, R15, RZ ;  /* 0x0000000fff0f723e */ /* 0x000fe200048060ff */
[----:B------:R-:W-:Y:S01]  /*7390*/  @!P3 STG.E.U8 desc[UR16][R6.64+0x58], R95 ;  /* 0x0000585f0600b986 */ /* 0x000fe2000c101110 */
[----:B-1----:R-:W-:Y:S02]  /*73a0*/  F2FP.SATFINITE.E5M2.F32.PACK_AB_MERGE_C R25, RZ, R90, RZ ;  /* 0x0000005aff19723e */ /* 0x002fe400048060ff */
[----:B------:R-:W-:-:S03]  /*73b0*/  ISETP.LT.OR P3, PT, R29, 0x61, !P0 ;  /* 0x000000611d00780c */ /* 0x000fc60004761670 */
[----:B------:R1:W-:Y:S01]  /*73c0*/  @!P4 STG.E.U8 desc[UR16][R6.64+0x59], R25 ;  /* 0x000059190600c986 */ /* 0x0003e2000c101110 */
[C---:B------:R-:W-:Y:S02]  /*73d0*/  ISETP.LT.OR P4, PT, R29.reuse, 0x62, !P0 ;  /* 0x000000621d00780c */ /* 0x040fe40004781670 */
[----:B0-----:R-:W-:Y:S01]  /*73e0*/  F2FP.SATFINITE.E5M2.F32.PACK_AB_MERGE_C R5, RZ, R88, RZ ;  /* 0x00000058ff05723e */ /* 0x001fe200048060ff */
[----:B------:R-:W-:Y:S01]  /*73f0*/  @!P5 STG.E.U8 desc[UR16][R10.64+0x60], R93 ;  /* 0x0000605d0a00d986 */ /* 0x000fe2000c101110 */
[----:B------:R-:W-:-:S03]  /*7400*/  ISETP.LT.OR P5, PT, R29, 0x69, !P1 ;  /* 0x000000691d00780c */ /* 0x000fc60004fa1670 */
[----:B------:R0:W-:Y:S01]  /*7410*/  @!P6 STG.E.U8 desc[UR16][R10.64+0x61], R5 ;  /* 0x000061050a00e986 */ /* 0x0001e2000c101110 */
[C---:B------:R-:W-:Y:S02]  /*7420*/  ISETP.LT.OR P6, PT, R29.reuse, 0x6a, !P1 ;  /* 0x0000006a1d00780c */ /* 0x040fe40004fc1670 */
[----:B-1----:R-:W-:Y:S01]  /*7430*/  F2FP.SATFINITE.E5M2.F32.PACK_AB_MERGE_C R25, RZ, R22, RZ ;  /* 0x00000016ff19723e */ /* 0x002fe200048060ff */
[----:B------:R-:W-:Y:S01]  /*7440*/  @!P3 STG.E.U8 desc[UR16][R6.64+0x60], R91 ;  /* 0x0000605b0600b986 */ /* 0x000fe2000c101110 */
        /* <DEDUP_REMOVED lines=11> */
[----:B------:R-:W-:Y:S01]  /*7500*/  @!P4 STG.E.U8 desc[UR16][R6.64+0x69], R25 ;  /* 0x000069190600c986 */ /* 0x000fe2000c101110 */
[C---:B------:R-:W-:Y:S02]  /*7510*/  ISETP.LT.OR P4, PT, R29.reuse, 0x79, !P1 ;  /* 0x000000791d00780c */ /* 0x040fe40004f81670 */
[C---:B------:R-:W-:Y:S01]  /*7520*/  ISETP.LT.OR P1, PT, R29.reuse, 0x7a, !P1 ;  /* 0x0000007a1d00780c */ /* 0x040fe20004f21670 */
[----:B------:R1:W-:Y:S01]  /*7530*/  @!P5 STG.E.U8 desc[UR16][R10.64+0x70], R21 ;  /* 0x000070150a00d986 */ /* 0x0003e2000c101110 */
[C---:B------:R-:W-:Y:S02]  /*7540*/  ISETP.LT.OR P5, PT, R29.reuse, 0x72, !P0 ;  /* 0x000000721d00780c */ /* 0x040fe400047a1670 */
[----:B0-----:R-:W-:Y:S01]  /*7550*/  F2FP.SATFINITE.E5M2.F32.PACK_AB_MERGE_C R5, RZ, R16, RZ ;  /* 0x00000010ff05723e */ /* 0x001fe200048060ff */
[----:B------:R0:W-:Y:S01]  /*7560*/  @!P6 STG.E.U8 desc[UR16][R10.64+0x71], R17 ;  /* 0x000071110a00e986 */ /* 0x0001e2000c101110 */
[C---:B------:R-:W-:Y:S02]  /*7570*/  ISETP.LT.OR P6, PT, R29.reuse, 0x79, !P0 ;  /* 0x000000791d00780c */ /* 0x040fe400047c1670 */
[----:B------:R-:W-:Y:S01]  /*7580*/  ISETP.LT.OR P0, PT, R29, 0x7a, !P0 ;  /* 0x0000007a1d00780c */ /* 0x000fe20004701670 */
[----:B------:R2:W-:Y:S01]  /*7590*/  @!P3 STG.E.U8 desc[UR16][R6.64+0x70], R19 ;  /* 0x000070130600b986 */ /* 0x0005e2000c101110 */
[----:B-1----:R-:W-:-:S05]  /*75a0*/  F2FP.SATFINITE.E5M2.F32.PACK_AB_MERGE_C R21, RZ, R14, RZ ;  /* 0x0000000eff15723e */ /* 0x002fca00048060ff */
[----:B------:R2:W-:Y:S01]  /*75b0*/  @!P5 STG.E.U8 desc[UR16][R6.64+0x71], R5 ;  /* 0x000071050600d986 */ /* 0x0005e2000c101110 */
[----:B0-----:R-:W-:-:S03]  /*75c0*/  F2FP.SATFINITE.E5M2.F32.PACK_AB_MERGE_C R17, RZ, R12, RZ ;  /* 0x0000000cff11723e */ /* 0x001fc600048060ff */
[----:B------:R2:W-:Y:S04]  /*75d0*/  @!P4 STG.E.U8 desc[UR16][R10.64+0x78], R13 ;  /* 0x0000780d0a00c986 */ /* 0x0005e8000c101110 */
[----:B------:R2:W-:Y:S04]  /*75e0*/  @!P1 STG.E.U8 desc[UR16][R10.64+0x79], R17 ;  /* 0x000079110a009986 */ /* 0x0005e8000c101110 */
[----:B------:R2:W-:Y:S04]  /*75f0*/  @!P6 STG.E.U8 desc[UR16][R6.64+0x78], R15 ;  /* 0x0000780f0600e986 */ /* 0x0005e8000c101110 */
[----:B------:R2:W-:Y:S02]  /*7600*/  @!P0 STG.E.U8 desc[UR16][R6.64+0x79], R21 ;  /* 0x0000791506008986 */ /* 0x0005e4000c101110 */
.L_x_162:
[----:B------:R-:W-:Y:S05]  /*7610*/  BSYNC B0 ;  /* 0x0000000000007941 */ /* 0x000fea0003800000 */
.L_x_32:
[----:B------:R-:W-:Y:S01]  /*7620*/  ULDC UR6, c[0x0][0xc] ;  /* 0x0000030000067ab9 */ /* 0x000fe20000000800 */
[----:B------:R-:W-:Y:S01]  /*7630*/  ULDC UR7, c[0x0][0x10] ;  /* 0x0000040000077ab9 */ /* 0x000fe20000000800 */
[----:B--2-45:R-:W2:Y:S01]  /*7640*/  LDC R5, c[0x0][0x14] ;  /* 0x00000500ff057b82 */ /* 0x034ea20000000800 */
[----:B------:R-:W-:Y:S01]  /*7650*/  UIMAD.WIDE.U32 UR6, UR6, UR7, URZ ;  /* 0x00000007060672a5 */ /* 0x000fe2000f8e003f */
[----:B0-----:R-:W-:Y:S01]  /*7660*/  PRMT R6, RZ, 0x7610, R6 ;  /* 0x00007610ff067816 */ /* 0x001fe20000000006 */
[----:B------:R-:W-:-:S04]  /*7670*/  IMAD.MOV.U32 R7, RZ, RZ, -0x1 ;  /* 0xffffffffff077424 */ /* 0x000fc800078e00ff */
[----:B--2---:R-:W-:-:S04]  /*7680*/  IMAD.WIDE.U32 R2, R5, UR6, R2 ;  /* 0x0000000605027c25 */ /* 0x004fc8000f8e0002 */
[----:B------:R-:W-:Y:S01]  /*7690*/  IMAD R5, R5, UR7, RZ ;  /* 0x0000000705057c24 */ /* 0x000fe2000f8e02ff */
[----:B------:R-:W-:Y:S02]  /*76a0*/  ULDC.64 UR6, c[0x0][0x650] ;  /* 0x0001940000067ab9 */ /* 0x000fe40000000a00 */
[----:B------:R-:W-:Y:S01]  /*76b0*/  ISETP.GE.U32.AND P0, PT, R2, UR6, PT ;  /* 0x0000000602007c0c */ /* 0x000fe2000bf06070 */
[----:B------:R-:W-:Y:S02]  /*76c0*/  IMAD.IADD R3, R3, 0x1, R5 ;  /* 0x0000000103037824 */ /* 0x000fe400078e0205 */
[----:B------:R-:W-:-:S03]  /*76d0*/  IMAD.MOV.U32 R5, RZ, RZ, -0x1 ;  /* 0xffffffffff057424 */ /* 0x000fc600078e00ff */
[----:B------:R-:W-:-:S13]  /*76e0*/  ISETP.GE.U32.AND.EX P0, PT, R3, UR7, PT, P0 ;  /* 0x0000000703007c0c */ /* 0x000fda000bf06100 */
[----:B------:R-:W-:Y:S05]  /*76f0*/  @P0 BRA `(.L_x_163) ;  /* 0x0000000400600947 */ /* 0x000fea0003800000 */
[----:B------:R-:W0:Y:S01]  /*7700*/  S2R R20, SR_CTAID.X ;  /* 0x0000000000147919 */ /* 0x000e220000002500 */
[----:B------:R-:W2:Y:S01]  /*7710*/  LDC.64 R14, c[0x0][0x628] ;  /* 0x00018a00ff0e7b82 */ /* 0x000ea20000000a00 */
[----:B------:R-:W-:Y:S01]  /*7720*/  ULDC UR6, c[0x0][0x150] ;  /* 0x0000540000067ab9 */ /* 0x000fe20000000800 */
[----:B------:R-:W-:Y:S01]  /*7730*/  IMAD.MOV.U32 R12, RZ, RZ, R2 ;  /* 0x000000ffff0c7224 */ /* 0x000fe200078e0002 */
[----:B------:R-:W4:Y:S01]  /*7740*/  S2R R22, SR_CTAID.Y ;  /* 0x0000000000167919 */ /* 0x000f220000002600 */
[----:B------:R-:W-:-:S04]  /*7750*/  IMAD.MOV.U32 R13, RZ, RZ, R3 ;  /* 0x000000ffff0d7224 */ /* 0x000fc800078e0003 */
[----:B------:R-:W1:Y:S08]  /*7760*/  LDC R23, c[0x0][0x144] ;  /* 0x00005100ff177b82 */ /* 0x000e700000000800 */
[----:B------:R-:W1:Y:S08]  /*7770*/  LDC R16, c[0x0][0x630] ;  /* 0x00018c00ff107b82 */ /* 0x000e700000000800 */
[----:B------:R-:W1:Y:S01]  /*7780*/  LDC.64 R18, c[0x0][0x620] ;  /* 0x00018800ff127b82 */ /* 0x000e620000000a00 */
[----:B--2---:R-:W-:-:S04]  /*7790*/  ISETP.NE.U32.AND P0, PT, R14, RZ, PT ;  /* 0x000000ff0e00720c */ /* 0x004fc80003f05070 */
[----:B------:R-:W-:Y:S02]  /*77a0*/  ISETP.NE.AND.EX P0, PT, R15, RZ, PT, P0 ;  /* 0x000000ff0f00720c */ /* 0x000fe40003f05300 */
[----:B0-----:R-:W-:-:S05]  /*77b0*/  I2FP.F32.U32 R5, R20 ;  /* 0x0000001400057245 */ /* 0x001fca0000201000 */
[----:B------:R-:W-:-:S04]  /*77c0*/  FMUL R5, R5, UR6 ;  /* 0x0000000605057c20 */ /* 0x000fc80008400000 */
[----:B------:R0:W2:Y:S02]  /*77d0*/  F2I.U32.TRUNC.NTZ R21, R5 ;  /* 0x0000000500157305 */ /* 0x0000a4000020f000 */
[----:B----4-:R-:W-:Y:S05]  /*77e0*/  @!P0 BRA `(.L_x_164) ;  /* 0x0000000000288947 */ /* 0x010fea0003800000 */
[----:B0-----:R-:W0:Y:S02]  /*77f0*/  LDC R5, c[0x0][0x634] ;  /* 0x00018d00ff057b82 */ /* 0x001e240000000800 */
        /* <DEDUP_REMOVED lines=9> */
.L_x_164:
[-CC-:B-1----:R-:W-:Y:S01]  /*7890*/  SHF.R.U64 R17, R12, R16.reuse, R13.reuse ;  /* 0x000000100c117219 */ /* 0x182fe2000000120d */
[----:B------:R-:W1:Y:S01]  /*78a0*/  LDC.64 R28, c[0x0][0x640] ;  /* 0x00019000ff1c7b82 */ /* 0x000e620000000a00 */
[----:B0-----:R-:W-:Y:S01]  /*78b0*/  SHF.R.U32.HI R5, RZ, R16, R13 ;  /* 0x00000010ff057219 */ /* 0x001fe2000001160d */
[----:B--2---:R-:W-:Y:S01]  /*78c0*/  IMAD.MOV R21, RZ, RZ, -R21 ;  /* 0x000000ffff157224 */ /* 0x004fe200078e0a15 */
[----:B------:R-:W-:Y:S01]  /*78d0*/  IADD3 R11, P0, RZ, -R17, RZ ;  /* 0x80000011ff0b7210 */ /* 0x000fe20007f1e0ff */
[----:B------:R-:W-:Y:S02]  /*78e0*/  ULDC UR6, c[0x0][0x154] ;  /* 0x0000550000067ab9 */ /* 0x000fe40000000800 */
[----:B------:R-:W-:Y:S02]  /*78f0*/  IMAD R23, R23, R21, R20 ;  /* 0x0000001517177224 */ /* 0x000fe400078e0214 */
[----:B------:R-:W0:Y:S01]  /*7900*/  LDC R12, c[0x0][0x618] ;  /* 0x00018600ff0c7b82 */ /* 0x000e220000000800 */
[----:B------:R-:W-:-:S02]  /*7910*/  IMAD.X R5, RZ, RZ, ~R5, P0 ;  /* 0x000000ffff057224 */ /* 0x000fc400000e0e05 */
[----:B------:R-:W-:-:S04]  /*7920*/  IMAD.WIDE.U32 R6, R11, R18, R2 ;  /* 0x000000120b067225 */ /* 0x000fc800078e0002 */
[----:B------:R-:W-:Y:S01]  /*7930*/  IMAD R10, R5, R18, RZ ;  /* 0x00000012050a7224 */ /* 0x000fe200078e02ff */
[----:B------:R-:W2:Y:S03]  /*7940*/  LDC R24, c[0x0][0x608] ;  /* 0x00018200ff187b82 */ /* 0x000ea60000000800 */
[----:B------:R-:W-:Y:S02]  /*7950*/  IMAD R5, R11, R19, R10 ;  /* 0x000000130b057224 */ /* 0x000fe400078e020a */
[----:B------:R-:W-:Y:S02]  /*7960*/  IMAD.MOV.U32 R11, RZ, RZ, 0x1 ;  /* 0x00000001ff0b7424 */ /* 0x000fe400078e00ff */
[----:B------:R-:W-:Y:S01]  /*7970*/  IMAD.IADD R5, R7, 0x1, R5 ;  /* 0x0000000107057824 */ /* 0x000fe200078e0205 */
[----:B---3--:R-:W3:Y:S01]  /*7980*/  LDC R26, c[0x0][0x658] ;  /* 0x00019600ff1a7b82 */ /* 0x008ee20000000800 */
[----:B------:R-:W-:-:S02]  /*7990*/  I2FP.F32.U32 R7, R22 ;  /* 0x0000001600077245 */ /* 0x000fc40000201000 */
[----:B-1----:R-:W-:-:S03]  /*79a0*/  ISETP.NE.U32.AND P0, PT, R28, RZ, PT ;  /* 0x000000ff1c00720c */ /* 0x002fc60003f05070 */
[----:B------:R-:W-:Y:S01]  /*79b0*/  FMUL R10, R7, UR6 ;  /* 0x00000006070a7c20 */ /* 0x000fe20008400000 */
[----:B------:R-:W-:Y:S01]  /*79c0*/  ISETP.NE.AND.EX P0, PT, R29, RZ, PT, P0 ;  /* 0x000000ff1d00720c */ /* 0x000fe20003f05300 */
[----:B------:R-:W1:Y:S01]  /*79d0*/  LDC R21, c[0x0][0x148] ;  /* 0x00005200ff157b82 */ /* 0x000e620000000800 */
[-CC-:B0-----:R-:W-:Y:S01]  /*79e0*/  SHF.R.U64 R16, R6, R12.reuse, R5.reuse ;  /* 0x0000000c06107219 */ /* 0x181fe20000001205 */
[----:B------:R0:W4:Y:S01]  /*79f0*/  F2I.U32.TRUNC.NTZ R18, R10 ;  /* 0x0000000a00127305 */ /* 0x000122000020f000 */
[----:B------:R-:W-:Y:S01]  /*7a00*/  SHF.R.U32.HI R5, RZ, R12, R5 ;  /* 0x0000000cff057219 */ /* 0x000fe20000011605 */
[----:B------:R-:W-:-:S04]  /*7a10*/  IMAD.MOV.U32 R7, RZ, RZ, -0x1 ;  /* 0xffffffffff077424 */ /* 0x000fc800078e00ff */
[----:B------:R-:W0:Y:S01]  /*7a20*/  LDC R20, c[0x0][0x600] ;  /* 0x00018000ff147b82 */ /* 0x000e220000000800 */
[-CC-:B--2---:R-:W-:Y:S02]  /*7a30*/  SHF.R.U64 R14, R16, R24.reuse, R5.reuse ;  /* 0x00000018100e7219 */ /* 0x184fe40000001205 */
[----:B------:R-:W-:-:S05]  /*7a40*/  SHF.R.U32.HI R5, RZ, R24, R5 ;  /* 0x00000018ff057219 */ /* 0x000fca0000011605 */
[----:B------:R-:W2:Y:S01]  /*7a50*/  LDC R27, c[0x0][0x648] ;  /* 0x00019200ff1b7b82 */ /* 0x000ea20000000800 */
[-C--:B---3--:R-:W-:Y:S02]  /*7a60*/  SHF.L.U32 R6, R7, R26.reuse, RZ ;  /* 0x0000001a07067219 */ /* 0x088fe400000006ff */
[-CC-:B------:R-:W-:Y:S02]  /*7a70*/  SHF.R.U64 R19, R14, R26.reuse, R5.reuse ;  /* 0x0000001a0e137219 */ /* 0x180fe40000001205 */
[----:B------:R-:W-:Y:S02]  /*7a80*/  SHF.R.U32.HI R7, RZ, R26, R5 ;  /* 0x0000001aff077219 */ /* 0x000fe40000011605 */
[----:B------:R-:W-:Y:S01]  /*7a90*/  LOP3.LUT R25, RZ, R6, RZ, 0x33, !PT ;  /* 0x00000006ff197212 */ /* 0x000fe200078e33ff */
[----:B------:R-:W3:Y:S01]  /*7aa0*/  LDC R30, c[0x0][0x638] ;  /* 0x00018e00ff1e7b82 */ /* 0x000ee20000000800 */
[----:B------:R-:W-:Y:S01]  /*7ab0*/  SHF.L.U32 R26, R11, R26, RZ ;  /* 0x0000001a0b1a7219 */ /* 0x000fe200000006ff */
[----:B------:R-:W-:-:S06]  /*7ac0*/  IMAD.MOV.U32 R6, RZ, RZ, R19 ;  /* 0x000000ffff067224 */ /* 0x000fcc00078e0013 */
[----:B------:R-:W0:Y:S01]  /*7ad0*/  LDC R31, c[0x0][0x610] ;  /* 0x00018400ff1f7b82 */ /* 0x000e220000000800 */
[----:B----4-:R-:W-:Y:S05]  /*7ae0*/  @!P0 BRA `(.L_x_165) ;  /* 0x0000000000288947 */ /* 0x010fea0003800000 */
[----:B------:R-:W4:Y:S02]  /*7af0*/  LDC R6, c[0x0][0x64c] ;  /* 0x00019300ff067b82 */ /* 0x000f240000000800 */
[----:B----4-:R-:W-:-:S05]  /*7b00*/  IADD3 R5, P0, R19, R6, RZ ;  /* 0x0000000613057210 */ /* 0x010fca0007f1e0ff */
[----:B------:R-:W-:-:S04]  /*7b10*/  IMAD.X R15, RZ, RZ, R7, P0 ;  /* 0x000000ffff0f7224 */ /* 0x000fc800000e0607 */
[----:B------:R-:W-:-:S04]  /*7b20*/  IMAD.WIDE.U32 R6, R15, R28, RZ ;  /* 0x0000001c0f067225 */ /* 0x000fc800078e00ff */
[----:B0-----:R-:W-:-:S04]  /*7b30*/  IMAD.WIDE.U32 R10, P0, R5, R29, R6 ;  /* 0x0000001d050a7225 */ /* 0x001fc80007800006 */
[----:B------:R-:W-:-:S04]  /*7b40*/  IMAD.WIDE.U32 R6, R5, R28, RZ ;  /* 0x0000001c05067225 */ /* 0x000fc800078e00ff */
[----:B------:R-:W-:Y:S01]  /*7b50*/  IMAD.X R13, RZ, RZ, RZ, P0 ;  /* 0x000000ffff0d7224 */ /* 0x000fe200000e06ff */
[----:B------:R-:W-:Y:S01]  /*7b60*/  IADD3 RZ, P0, R7, R10, RZ ;  /* 0x0000000a07ff7210 */ /* 0x000fe20007f1e0ff */
[----:B------:R-:W-:-:S04]  /*7b70*/  IMAD.MOV.U32 R12, RZ, RZ, R11 ;  /* 0x000000ffff0c7224 */ /* 0x000fc800078e000b */
[----:B------:R-:W-:-:S08]  /*7b80*/  IMAD.WIDE.U32.X R6, R15, R29, R12, P0 ;  /* 0x0000001d0f067225 */ /* 0x000fd000000e040c */
.L_x_165:
[----:B--2---:R-:W-:Y:S01]  /*7b90*/  SHF.R.U64 R5, R6, R27, R7 ;  /* 0x0000001b06057219 */ /* 0x004fe20000001207 */
[----:B0-----:R-:W-:Y:S01]  /*7ba0*/  VIADD R7, R20, 0xffffffff ;  /* 0xffffffff14077836 */ /* 0x001fe20000000000 */
[----:B------:R-:W-:Y:S01]  /*7bb0*/  LOP3.LUT R28, R14, R25, RZ, 0xc0, !PT ;  /* 0x000000190e1c7212 */ /* 0x000fe200078ec0ff */
[----:B------:R-:W-:Y:S02]  /*7bc0*/  IMAD.MOV R18, RZ, RZ, -R18 ;  /* 0x000000ffff127224 */ /* 0x000fe400078e0a12 */
[----:B------:R-:W-:Y:S01]  /*7bd0*/  IMAD.MOV R6, RZ, RZ, -R5 ;  /* 0x000000ffff067224 */ /* 0x000fe200078e0a05 */
[----:B------:R-:W-:Y:S01]  /*7be0*/  LOP3.LUT R16, R16, R7, RZ, 0xc0, !PT ;  /* 0x0000000710107212 */ /* 0x000fe200078ec0ff */
[----:B------:R-:W-:Y:S02]  /*7bf0*/  IMAD R28, R26, R5, R28 ;  /* 0x000000051a1c7224 */ /* 0x000fe400078e021c */
[----:B-1----:R-:W-:Y:S02]  /*7c00*/  @P2 IMAD R23, R21, R18, R22 ;  /* 0x0000001215172224 */ /* 0x002fe400078e0216 */
[----:B---3--:R-:W-:-:S02]  /*7c10*/  IMAD R5, R6, R30, R19 ;  /* 0x0000001e06057224 */ /* 0x008fc400078e0213 */
[----:B------:R-:W-:Y:S02]  /*7c20*/  IMAD R28, R28, R31, R23 ;  /* 0x0000001f1c1c7224 */ /* 0x000fe400078e0217 */
[----:B------:R-:W-:Y:S02]  /*7c30*/  IMAD R5, R5, R20, R16 ;  /* 0x0000001405057224 */ /* 0x000fe400078e0210 */
[----:B------:R-:W-:-:S03]  /*7c40*/  IMAD.MOV.U32 R6, RZ, RZ, 0x1 ;  /* 0x00000001ff067424 */ /* 0x000fc600078e00ff */
[----:B------:R-:W-:Y:S02]  /*7c50*/  SEL R7, R5, R28, !P2 ;  /* 0x0000001c05077207 */ /* 0x000fe40005000000 */
[----:B------:R-:W-:Y:S01]  /*7c60*/  SEL R28, R28, R5, !P2 ;  /* 0x000000051c1c7207 */ /* 0x000fe20005000000 */
[----:B------:R-:W-:-:S07]  /*7c70*/  IMAD.MOV.U32 R5, RZ, RZ, R17 ;  /* 0x000000ffff057224 */ /* 0x000fce00078e0011 */
.L_x_163:
[----:B------:R-:W-:Y:S01]  /*7c80*/  LOP3.LUT P0, RZ, R6, 0xff, RZ, 0xc0, !PT ;  /* 0x000000ff06ff7812 */ /* 0x000fe2000780c0ff */
[----:B------:R-:W-:-:S12]  /*7c90*/  IMAD.MOV.U32 R6, RZ, RZ, R28 ;  /* 0x000000ffff067224 */ /* 0x000fd800078e001c */
[----:B------:R-:W-:Y:S05]  /*7ca0*/  @P0 BRA `(.L_x_166) ;  /* 0xffffff9000f80947 */ /* 0x000fea000383ffff */
[----:B------:R-:W-:Y:S05]  /*7cb0*/  EXIT ;  /* 0x000000000000794d */ /* 0x000fea0003800000 */
.L_x_4:
[----:B0-----:R-:W-:Y:S01]  /*7cc0*/  ULDC.64 UR4, c[0x0][0x650] ;  /* 0x0001940000047ab9 */ /* 0x001fe20000000a00 */
        /* <DEDUP_REMOVED lines=25> */
.L_x_168:
[--C-:B------:R-:W-:Y:S01]  /*7e60*/  SHF.R.U64 R16, R14, R18, R15.reuse ;  /* 0x000000120e107219 */ /* 0x100fe2000000120f */
[----:B------:R-:W0:Y:S01]  /*7e70*/  LDC R22, c[0x0][0x618] ;  /* 0x00018600ff167b82 */ /* 0x000e220000000800 */
[----:B------:R-:W-:Y:S01]  /*7e80*/  I2FP.F32.U32 R7, R8 ;  /* 0x0000000800077245 */ /* 0x000fe20000201000 */
[----:B------:R-:W-:Y:S01]  /*7e90*/  ULDC UR4, c[0x0][0x150] ;  /* 0x0000540000047ab9 */ /* 0x000fe20000000800 */
[----:B------:R-:W-:Y:S02]  /*7ea0*/  SHF.R.U32.HI R6, RZ, R18, R15 ;  /* 0x00000012ff067219 */ /* 0x000fe4000001160f */
[----:B------:R-:W-:Y:S01]  /*7eb0*/  IADD3 R9, P0, RZ, -R16, RZ ;  /* 0x80000010ff097210 */ /* 0x000fe20007f1e0ff */
[----:B------:R-:W-:Y:S01]  /*7ec0*/  FMUL R13, R7, UR4 ;  /* 0x00000004070d7c20 */ /* 0x000fe20008400000 */
[----:B------:R-:W-:Y:S01]  /*7ed0*/  ULDC UR4, c[0x0][0x154] ;  /* 0x0000550000047ab9 */ /* 0x000fe20000000800 */
[----:B------:R-:W1:Y:S02]  /*7ee0*/  LDC.64 R24, c[0x0][0x640] ;  /* 0x00019000ff187b82 */ /* 0x000e640000000a00 */
[----:B------:R-:W-:-:S02]  /*7ef0*/  IMAD.X R11, RZ, RZ, ~R6, P0 ;  /* 0x000000ffff0b7224 */ /* 0x000fc400000e0e06 */
[----:B------:R-:W2:Y:S01]  /*7f00*/  F2I.U32.TRUNC.NTZ R13, R13 ;  /* 0x0000000d000d7305 */ /* 0x000ea2000020f000 */
[----:B------:R-:W-:-:S03]  /*7f10*/  IMAD.WIDE.U32 R6, R9, R20, R2 ;  /* 0x0000001409067225 */ /* 0x000fc600078e0002 */
[----:B------:R-:W3:Y:S01]  /*7f20*/  LDC R15, c[0x0][0x144] ;  /* 0x00005100ff0f7b82 */ /* 0x000ee20000000800 */
[----:B------:R-:W-:-:S04]  /*7f30*/  IMAD R12, R11, R20, RZ ;  /* 0x000000140b0c7224 */ /* 0x000fc800078e02ff */
[----:B------:R-:W-:Y:S02]  /*7f40*/  IMAD R9, R9, R21, R12 ;  /* 0x0000001509097224 */ /* 0x000fe400078e020c */
[----:B------:R-:W-:Y:S01]  /*7f50*/  IMAD.MOV.U32 R12, RZ, RZ, -0x1 ;  /* 0xffffffffff0c7424 */ /* 0x000fe200078e00ff */
[----:B------:R-:W4:Y:S01]  /*7f60*/  LDC R18, c[0x0][0x608] ;  /* 0x00018200ff127b82 */ /* 0x000f220000000800 */
[----:B------:R-:W-:Y:S01]  /*7f70*/  IMAD.IADD R7, R7, 0x1, R9 ;  /* 0x0000000107077824 */ /* 0x000fe200078e0209 */
[----:B------:R-:W-:-:S04]  /*7f80*/  I2FP.F32.U32 R9, R10 ;  /* 0x0000000a00097245 */ /* 0x000fc80000201000 */
[-C--:B0-----:R-:W-:Y:S01]  /*7f90*/  SHF.R.U64 R14, R6, R22.reuse, R7 ;  /* 0x00000016060e7219 */ /* 0x081fe20000001207 */
[----:B--2---:R-:W-:Y:S01]  /*7fa0*/  IMAD.MOV R6, RZ, RZ, -R13 ;  /* 0x000000ffff067224 */ /* 0x004fe200078e0a0d */
[----:B------:R-:W0:Y:S01]  /*7fb0*/  LDC R11, c[0x0][0x658] ;  /* 0x00019600ff0b7b82 */ /* 0x000e220000000800 */
[----:B-1----:R-:W-:Y:S01]  /*7fc0*/  ISETP.NE.U32.AND P0, PT, R24, RZ, PT ;  /* 0x000000ff1800720c */ /* 0x002fe20003f05070 */
[----:B------:R-:W-:Y:S01]  /*7fd0*/  FMUL R9, R9, UR4 ;  /* 0x0000000409097c20 */ /* 0x000fe20008400000 */
[----:B------:R-:W-:Y:S02]  /*7fe0*/  SHF.R.U32.HI R7, RZ, R22, R7 ;  /* 0x00000016ff077219 */ /* 0x000fe40000011607 */
[----:B------:R-:W-:-:S03]  /*7ff0*/  ISETP.NE.AND.EX P0, PT, R25, RZ, PT, P0 ;  /* 0x000000ff1900720c */ /* 0x000fc60003f05300 */
[----:B------:R-:W1:Y:S01]  /*8000*/  LDC R21, c[0x0][0x148] ;  /* 0x00005200ff157b82 */ /* 0x000e620000000800 */
[----:B---3--:R-:W-:Y:S02]  /*8010*/  IMAD R22, R15, R6, R8 ;  /* 0x000000060f167224 */ /* 0x008fe400078e0208 */
[----:B------:R-:W-:-:S05]  /*8020*/  IMAD.MOV.U32 R8, RZ, RZ, 0x1 ;  /* 0x00000001ff087424 */ /* 0x000fca00078e00ff */
[----:B------:R-:W2:Y:S01]  /*8030*/  LDC R20, c[0x0][0x600] ;  /* 0x00018000ff147b82 */ /* 0x000ea20000000800 */
[-CC-:B----4-:R-:W-:Y:S02]  /*8040*/  SHF.R.U64 R17, R14, R18.reuse, R7.reuse ;  /* 0x000000120e117219 */ /* 0x190fe40000001207 */
[----:B------:R-:W-:Y:S02]  /*8050*/  SHF.R.U32.HI R6, RZ, R18, R7 ;  /* 0x00000012ff067219 */ /* 0x000fe40000011607 */
[----:B------:R3:W4:Y:S03]  /*8060*/  F2I.U32.TRUNC.NTZ R18, R9 ;  /* 0x0000000900127305 */ /* 0x000726000020f000 */
[----:B------:R-:W1:Y:S01]  /*8070*/  LDC R23, c[0x0][0x648] ;  /* 0x00019200ff177b82 */ /* 0x000e620000000800 */
[-C--:B0-----:R-:W-:Y:S02]  /*8080*/  SHF.R.U64 R19, R17, R11.reuse, R6 ;  /* 0x0000000b11137219 */ /* 0x081fe40000001206 */
[----:B------:R-:W-:-:S02]  /*8090*/  SHF.L.U32 R12, R12, R11, RZ ;  /* 0x0000000b0c0c7219 */ /* 0x000fc400000006ff */
[-C--:B------:R-:W-:Y:S01]  /*80a0*/  SHF.R.U32.HI R7, RZ, R11.reuse, R6 ;  /* 0x0000000bff077219 */ /* 0x080fe20000011606 */
[----:B------:R-:W-:Y:S01]  /*80b0*/  IMAD.MOV.U32 R6, RZ, RZ, R19 ;  /* 0x000000ffff067224 */ /* 0x000fe200078e0013 */
[----:B------:R-:W-:Y:S01]  /*80c0*/  SHF.L.U32 R27, R8, R11, RZ ;  /* 0x0000000b081b7219 */ /* 0x000fe200000006ff */
[----:B------:R-:W0:Y:S01]  /*80d0*/  LDC R26, c[0x0][0x638] ;  /* 0x00018e00ff1a7b82 */ /* 0x000e220000000800 */
[----:B------:R-:W-:-:S07]  /*80e0*/  LOP3.LUT R28, RZ, R12, RZ, 0x33, !PT ;  /* 0x0000000cff1c7212 */ /* 0x000fce00078e33ff */
[----:B------:R-:W0:Y:S01]  /*80f0*/  LDC R29, c[0x0][0x610] ;  /* 0x00018400ff1d7b82 */ /* 0x000e220000000800 */
[----:B---34-:R-:W-:Y:S05]  /*8100*/  @!P0 BRA `(.L_x_169) ;  /* 0x0000000000288947 */ /* 0x018fea0003800000 */
        /* <DEDUP_REMOVED lines=10> */
.L_x_169:
[----:B-1----:R-:W-:Y:S01]  /*81b0*/  SHF.R.U64 R7, R6, R23, R7 ;  /* 0x0000001706077219 */ /* 0x002fe20000001207 */
[----:B--2---:R-:W-:Y:S01]  /*81c0*/  VIADD R9, R20, 0xffffffff ;  /* 0xffffffff14097836 */ /* 0x004fe20000000000 */
[----:B------:R-:W-:Y:S01]  /*81d0*/  LOP3.LUT R6, R17, R28, RZ, 0xc0, !PT ;  /* 0x0000001c11067212 */ /* 0x000fe200078ec0ff */
[----:B------:R-:W-:Y:S02]  /*81e0*/  IMAD.MOV R18, RZ, RZ, -R18 ;  /* 0x000000ffff127224 */ /* 0x000fe400078e0a12 */
[----:B------:R-:W-:Y:S02]  /*81f0*/  IMAD.MOV R8, RZ, RZ, -R7 ;  /* 0x000000ffff087224 */ /* 0x000fe400078e0a07 */
[----:B------:R-:W-:Y:S01]  /*8200*/  IMAD R11, R27, R7, R6 ;  /* 0x000000071b0b7224 */ /* 0x000fe200078e0206 */
[----:B------:R-:W-:Y:S01]  /*8210*/  LOP3.LUT R7, R14, R9, RZ, 0xc0, !PT ;  /* 0x000000090e077212 */ /* 0x000fe200078ec0ff */
[----:B------:R-:W-:Y:S02]  /*8220*/  @P2 IMAD R22, R21, R18, R10 ;  /* 0x0000001215162224 */ /* 0x000fe400078e020a */
[----:B0-----:R-:W-:-:S02]  /*8230*/  IMAD R6, R8, R26, R19 ;  /* 0x0000001a08067224 */ /* 0x001fc400078e0213 */
[----:B------:R-:W-:Y:S02]  /*8240*/  IMAD R11, R11, R29, R22 ;  /* 0x0000001d0b0b7224 */ /* 0x000fe400078e0216 */
[----:B------:R-:W-:Y:S02]  /*8250*/  IMAD R6, R6, R20, R7 ;  /* 0x0000001406067224 */ /* 0x000fe400078e0207 */
[----:B------:R-:W-:-:S03]  /*8260*/  IMAD.MOV.U32 R8, RZ, RZ, 0x1 ;  /* 0x00000001ff087424 */ /* 0x000fc600078e00ff */
[----:B------:R-:W-:Y:S02]  /*8270*/  SEL R14, R6, R11, !P2 ;  /* 0x0000000b060e7207 */ /* 0x000fe40005000000 */
[----:B------:R-:W-:Y:S01]  /*8280*/  SEL R11, R11, R6, !P2 ;  /* 0x000000060b0b7207 */ /* 0x000fe20005000000 */
[----:B------:R-:W-:Y:S01]  /*8290*/  IMAD.MOV.U32 R6, RZ, RZ, R16 ;  /* 0x000000ffff067224 */ /* 0x000fe200078e0010 */
[----:B------:R-:W-:-:S07]  /*82a0*/  PRMT R7, R8, 0x7610, R7 ;  /* 0x0000761008077816 */ /* 0x000fce0000000007 */
.L_x_167:
[----:B------:R-:W-:-:S08]  /*82b0*/  NOP ;  /* 0x0000000000007918 */ /* 0x000fd00000000000 */
[----:B------:R-:W0:-:S00]  /*82c0*/  USETMAXREG.DEALLOC.CTAPOOL 0x28 ;  /* 0x00000028000079c8 */ /* 0x000e0000080e0500 */
[----:B0-----:R-:W-:-:S13]  /*82d0*/  ISETP.NE.AND P0, PT, R5, RZ, PT ;  /* 0x000000ff0500720c */ /* 0x001fda0003f05270 */
[----:B------:R-:W-:Y:S05]  /*82e0*/  @P0 EXIT ;  /* 0x000000000000094d */ /* 0x000fea0003800000 */
[----:B------:R-:W-:Y:S01]  /*82f0*/  LOP3.LUT P0, RZ, R7, 0xff, RZ, 0xc0, !PT ;  /* 0x000000ff07ff7812 */ /* 0x000fe2000780c0ff */
[----:B------:R-:W-:Y:S02]  /*8300*/  IMAD.MOV.U32 R5, RZ, RZ, 0x1 ;  /* 0x00000001ff057424 */ /* 0x000fe400078e00ff */
[----:B------:R-:W-:-:S10]  /*8310*/  IMAD.MOV.U32 R13, RZ, RZ, RZ ;  /* 0x000000ffff0d7224 */ /* 0x000fd400078e00ff */
[----:B------:R-:W-:Y:S05]  /*8320*/  @!P0 BRA `(.L_x_170) ;  /* 0x0000000c002c8947 */ /* 0x000fea0003800000 */
[----:B------:R-:W0:Y:S01]  /*8330*/  LDC R5, c[0x0][0x28c] ;  /* 0x0000a300ff057b82 */ /* 0x000e220000000800 */
[----:B------:R-:W-:Y:S01]  /*8340*/  ULDC UR5, c[0x0][0x600] ;  /* 0x0001800000057ab9 */ /* 0x000fe20000000800 */
[----:B------:R-:W-:Y:S01]  /*8350*/  ULDC UR4, c[0x0][0xc] ;  /* 0x0000030000047ab9 */ /* 0x000fe20000000800 */
[----:B------:R-:W-:Y:S01]  /*8360*/  UIADD3 UR16, UR5, -0x1, URZ ;  /* 0xffffffff05107890 */ /* 0x000fe2000fffe03f */
[C---:B------:R-:W-:Y:S01]  /*8370*/  LOP3.LUT P3, RZ, R0.reuse, 0x7f, RZ, 0xc0, !PT ;  /* 0x0000007f00ff7812 */ /* 0x040fe2000786c0ff */
[----:B------:R-:W-:Y:S01]  /*8380*/  ULDC UR6, c[0x0][0x658] ;  /* 0x0001960000067ab9 */ /* 0x000fe20000000800 */
[----:B------:R-:W-:Y:S01]  /*8390*/  ULDC UR5, c[0x0][0x10] ;  /* 0x0000040000057ab9 */ /* 0x000fe20000000800 */
[----:B------:R-:W-:Y:S01]  /*83a0*/  UMOV UR7, 0xffffffff ;  /* 0xffffffff00077882 */ /* 0x000fe20000000000 */
[----:B------:R-:W-:Y:S01]  /*83b0*/  UMOV UR8, 0x1 ;  /* 0x0000000100087882 */ /* 0x000fe20000000000 */
[----:B------:R-:W-:Y:S01]  /*83c0*/  UIMAD.WIDE.U32 UR4, UR4, UR5, URZ ;  /* 0x00000005040472a5 */ /* 0x000fe2000f8e003f */
[----:B------:R-:W-:Y:S01]  /*83d0*/  LOP3.LUT P0, RZ, R0, 0x1f, RZ, 0xc0, !PT ;  /* 0x0000001f00ff7812 */ /* 0x000fe2000780c0ff */
[----:B------:R-:W-:Y:S01]  /*83e0*/  USHF.L.U32 UR7, UR7, UR6, URZ ;  /* 0x0000000607077299 */ /* 0x000fe2000800063f */
[----:B------:R-:W-:Y:S01]  /*83f0*/  BSSY B0, `(.L_x_170) ;  /* 0x00000be000007945 */ /* 0x000fe20003800000 */
[----:B------:R-:W-:Y:S01]  /*8400*/  USHF.L.U32 UR18, UR8, UR6, URZ ;  /* 0x0000000608127299 */ /* 0x000fe2000800063f */
[----:B------:R-:W-:Y:S01]  /*8410*/  IMAD.MOV.U32 R15, RZ, RZ, 0x1 ;  /* 0x00000001ff0f7424 */ /* 0x000fe200078e00ff */
[----:B------:R-:W-:Y:S01]  /*8420*/  LOP3.LUT R16, R4, 0x2, RZ, 0xfc, !PT ;  /* 0x0000000204107812 */ /* 0x000fe200078efcff */
[----:B------:R-:W-:Y:S01]  /*8430*/  ULDC UR6, c[0x0][0x14] ;  /* 0x0000050000067ab9 */ /* 0x000fe20000000800 */
[----:B------:R-:W-:Y:S01]  /*8440*/  PLOP3.LUT P0, PT, P0, P3, PT, 0x8a, 0x0 ;  /* 0x000000000000781c */ /* 0x000fe20000707172 */
[----:B------:R-:W-:Y:S01]  /*8450*/  UIMAD.WIDE.U32 UR20, UR4, UR6, URZ ;  /* 0x00000006041472a5 */ /* 0x000fe2000f8e003f */
[----:B------:R-:W-:Y:S01]  /*8460*/  IMAD.MOV.U32 R13, RZ, RZ, RZ ;  /* 0x000000ffff0d7224 */ /* 0x000fe200078e00ff */
[----:B------:R-:W-:-:S02]  /*8470*/  UIMAD UR13, UR5, UR6, URZ ;  /* 0x00000006050d72a4 */ /* 0x000fc4000f8e023f */
[----:B------:R-:W-:Y:S01]  /*8480*/  ULOP3.LUT UR17, URZ, UR7, URZ, 0x33, !UPT ;  /* 0x000000073f117292 */ /* 0x000fe2000f8e333f */
[----:B0-----:R-:W-:Y:S01]  /*8490*/  VIADD R5, R5, 0x3f ;  /* 0x0000003f05057836 */ /* 0x001fe20000000000 */
[----:B------:R-:W-:Y:S01]  /*84a0*/  UIADD3 UR13, UR21, UR13, URZ ;  /* 0x0000000d150d7290 */ /* 0x000fe2000fffe03f */
[----:B------:R-:W-:-:S03]  /*84b0*/  ULDC.64 UR22, c[0x0][0x198] ;  /* 0x0000660000167ab9 */ /* 0x000fc60000000a00 */
[----:B------:R-:W-:-:S04]  /*84c0*/  SHF.R.S32.HI R8, RZ, 0x1f, R5 ;  /* 0x0000001fff087819 */ /* 0x000fc80000011405 */
[----:B------:R-:W-:Y:S01]  /*84d0*/  LEA.HI R8, R8, R5, RZ, 0x6 ;  /* 0x0000000508087211 */ /* 0x000fe200078f30ff */
[----:B------:R-:W-:-:S03]  /*84e0*/  IMAD.MOV.U32 R5, RZ, RZ, 0x1 ;  /* 0x00000001ff057424 */ /* 0x000fc600078e00ff */
[----:B------:R-:W-:-:S05]  /*84f0*/  SHF.R.S32.HI R12, RZ, 0x6, R8 ;  /* 0x00000006ff0c7819 */ /* 0x000fca0000011408 */
[----:B------:R-:W-:-:S07]  /*8500*/  VIADD R0, R12, 0x1 ;  /* 0x000000010c007836 */ /* 0x000fce0000000000 */
.L_x_182:
[----:B------:R-:W-:-:S03]  /*8510*/  UMOV UR4, 0xffffffff ;  /* 0xffffffff00047882 */ /* 0x000fc60000000000 */
[----:B------:R-:W-:Y:S05]  /*8520*/  BRA.DIV UR4, `(.L_x_171) ;  /* 0x0000001604047947 */ /* 0x000fea000b800000 */
[----:B------:R-:W-:-:S13]  /*8530*/  ELECT P1, URZ, PT ;  /* 0x00000000003f782f */ /* 0x000fda0003820000 */
.L_x_203:
[----:B------:R-:W0:Y:S01]  /*8540*/  LDC R7, c[0x0][0x28c] ;  /* 0x0000a300ff077b82 */ /* 0x000e220000000800 */
[----:B------:R-:W-:Y:S01]  /*8550*/  BSSY B1, `(.L_x_172) ;  /* 0x0000035000017945 */ /* 0x000fe20003800000 */
[----:B0-----:R-:W-:-:S13]  /*8560*/  ISETP.LT.OR P1, PT, R7, 0x1, !P1 ;  /* 0x000000010700780c */ /* 0x001fda0004f21670 */
[----:B------:R-:W-:Y:S05]  /*8570*/  @P1 BRA `(.L_x_173) ;  /* 0x0000000000c81947 */ /* 0x000fea0003800000 */
[----:B------:R-:W-:Y:S02]  /*8580*/  IMAD.SHL.U32 R14, R14, 0x80, RZ ;  /* 0x000000800e0e7824 */ /* 0x000fe400078e00ff */
[----:B------:R-:W-:Y:S02]  /*8590*/  IMAD.SHL.U32 R17, R11, 0x80, RZ ;  /* 0x000000800b117824 */ /* 0x000fe400078e00ff */
[----:B------:R-:W-:Y:S02]  /*85a0*/  IMAD.MOV.U32 R20, RZ, RZ, RZ ;  /* 0x000000ffff147224 */ /* 0x000fe400078e00ff */
[----:B------:R-:W-:Y:S02]  /*85b0*/  IMAD.MOV.U32 R7, RZ, RZ, R0 ;  /* 0x000000ffff077224 */ /* 0x000fe400078e0000 */
[----:B------:R-:W-:Y:S02]  /*85c0*/  IMAD.MOV.U32 R8, RZ, RZ, R5 ;  /* 0x000000ffff087224 */ /* 0x000fe400078e0005 */
[----:B------:R-:W-:-:S07]  /*85d0*/  IMAD.MOV.U32 R9, RZ, RZ, R13 ;  /* 0x000000ffff097224 */ /* 0x000fce00078e000d */
.L_x_177:
[----:B------:R-:W0:Y:S01]  /*85e0*/  S2R R11, SR_CgaCtaId ;  /* 0x00000000000b7919 */ /* 0x000e220000008800 */
[----:B------:R-:W-:-:S04]  /*85f0*/  MOV R10, 0x400 ;  /* 0x00000400000a7802 */ /* 0x000fc80000000f00 */
[----:B0-----:R-:W-:Y:S02]  /*8600*/  LEA R18, R11, R10, 0x18 ;  /* 0x0000000a0b127211 */ /* 0x001fe400078ec0ff */
[----:B------:R-:W-:Y:S01]  /*8610*/  SHF.L.U32 R10, R8, 0x1f, RZ ;  /* 0x0000001f080a7819 */ /* 0x000fe200000006ff */
[----:B------:R-:W0:Y:S02]  /*8620*/  @!P3 LDC R11, c[0x0][0x500] ;  /* 0x00014000ff0bbb82 */ /* 0x000e240000000800 */
[----:B------:R-:W-:-:S04]  /*8630*/  IMAD R19, R9, 0x8, R18 ;  /* 0x0000000809137824 */ /* 0x000fc800078e0212 */
[----:B------:R-:W1:Y:S02]  /*8640*/  SYNCS.PHASECHK.TRANS64.TRYWAIT P1, [R19+URZ+0x70], R10 ;  /* 0x0000700a130075a7 */ /* 0x000e64000802017f */
[----:B-1----:R-:W-:Y:S05]  /*8650*/  @!P1 BRA `(.L_x_174) ;  /* 0x0000001000d89947 */ /* 0x002fea0003800000 */
.L_x_204:
[----:B-1----:R-:W-:Y:S01]  /*8660*/  PRMT R10, R16, 0x9910, RZ ;  /* 0x00009910100a7816 */ /* 0x002fe200000000ff */
[----:B0-----:R0:W-:Y:S03]  /*8670*/  @!P3 SYNCS.ARRIVE.TRANS64 RZ, [R19+URZ], R11 ;  /* 0x0000000b13ffb9a7 */ /* 0x0011e6000800003f */
[----:B------:R-:W-:-:S13]  /*8680*/  ISETP.NE.AND P1, PT, R10, 0x2, PT ;  /* 0x000000020a00780c */ /* 0x000fda0003f25270 */
[----:B0-----:R-:W-:Y:S05]  /*8690*/  @P1 BRA `(.L_x_175) ;  /* 0x0000000000041947 */ /* 0x001fea0003800000 */
[----:B------:R-:W-:Y:S01]  /*86a0*/  BPT.TRAP 0x1 ;  /* 0x000000040000795c */ /* 0x000fe20000300000 */
.L_x_175:
[----:B------:R-:W-:Y:S05]  /*86b0*/  @P0 BRA `(.L_x_176) ;  /* 0x0000000000040947 */ /* 0x000fea0003800000 */
[----:B------:R-:W-:Y:S01]  /*86c0*/  BPT.TRAP 0x1 ;  /* 0x000000040000795c */ /* 0x000fe20000300000 */
.L_x_176:
[----:B------:R-:W-:Y:S01]  /*86d0*/  IMAD R18, R9, 0x2000, R18 ;  /* 0x0000200009127824 */ /* 0x000fe200078e0212 */
[----:B------:R-:W-:Y:S01]  /*86e0*/  R2UR UR9, R19 ;  /* 0x00000000130972ca */ /* 0x000fe200000e0000 */
[----:B------:R-:W-:Y:S01]  /*86f0*/  VIADD R7, R7, 0xffffffff ;  /* 0xffffffff07077836 */ /* 0x000fe20000000000 */
[----:B------:R-:W-:Y:S01]  /*8700*/  UIADD3 UR4, UP0, UR22, 0xf0, URZ ;  /* 0x000000f016047890 */ /* 0x000fe2000ff1e03f */
[----:B------:R-:W-:Y:S01]  /*8710*/  R2UR UR11, R17 ;  /* 0x00000000110b72ca */ /* 0x000fe200000e0000 */
[----:B------:R-:W-:Y:S01]  /*8720*/  UIADD3 UR24, UP1, UR22, 0x1f0, URZ ;  /* 0x000001f016187890 */ /* 0x000fe2000ff3e03f */
[----:B------:R-:W-:Y:S01]  /*8730*/  R2UR UR8, R18 ;  /* 0x00000000120872ca */ /* 0x000fe200000e0000 */
[----:B------:R-:W-:Y:S01]  /*8740*/  UIADD3.X UR5, URZ, UR23, URZ, UP0, !UPT ;  /* 0x000000173f057290 */ /* 0x000fe200087fe43f */
[----:B------:R-:W-:Y:S01]  /*8750*/  R2UR UR10, R20 ;  /* 0x00000000140a72ca */ /* 0x000fe200000e0000 */
[----:B------:R-:W-:Y:S01]  /*8760*/  VIADD R9, R9, 0x1 ;  /* 0x0000000109097836 */ /* 0x000fe20000000000 */
[----:B------:R-:W-:Y:S01]  /*8770*/  R2UR UR12, R6 ;  /* 0x00000000060c72ca */ /* 0x000fe200000e0000 */
[----:B------:R-:W-:Y:S01]  /*8780*/  UIADD3.X UR25, URZ, UR23, URZ, UP1, !UPT ;  /* 0x000000173f197290 */ /* 0x000fe20008ffe43f */
[----:B------:R-:W-:Y:S01]  /*8790*/  R2UR UR19, R14 ;  /* 0x000000000e1372ca */ /* 0x000fe200000e0000 */
[----:B------:R-:W-:Y:S01]  /*87a0*/  UMOV UR6, 0x0 ;  /* 0x0000000000067882 */ /* 0x000fe20000000000 */
[----:B------:R-:W-:Y:S01]  /*87b0*/  ISETP.GT.AND P4, PT, R7, 0x1, PT ;  /* 0x000000010700780c */ /* 0x000fe20003f84270 */
[----:B------:R-:W-:Y:S01]  /*87c0*/  UMOV UR7, 0x10000000 ;  /* 0x1000000000077882 */ /* 0x000fe20000000000 */
[----:B------:R-:W-:Y:S01]  /*87d0*/  ISETP.NE.AND P1, PT, R9, 0xe, PT ;  /* 0x0000000e0900780c */ /* 0x000fe20003f25270 */
[----:B------:R-:W-:-:S02]  /*87e0*/  VIADD R20, R20, 0x40 ;  /* 0x0000004014147836 */ /* 0x000fc40000000000 */
[----:B------:R-:W-:Y:S01]  /*87f0*/  UIADD3 UR14, UR8, 0x200, URZ ;  /* 0x00000200080e7890 */ /* 0x000fe2000fffe03f */
[----:B------:R-:W-:Y:S01]  /*8800*/  SEL R11, RZ, 0x1, P1 ;  /* 0x00000001ff0b7807 */ /* 0x000fe20000800000 */
[----:B------:R-:W-:Y:S01]  /*8810*/  UIADD3 UR15, UR8, 0x1c200, URZ ;  /* 0x0001c200080f7890 */ /* 0x000fe2000fffe03f */
[----:B------:R-:W-:Y:S02]  /*8820*/  SEL R9, R9, RZ, P1 ;  /* 0x000000ff09097207 */ /* 0x000fe40000800000 */
[----:B------:R-:W-:Y:S02]  /*8830*/  LOP3.LUT R8, R8, R11, RZ, 0x3c, !PT ;  /* 0x0000000b08087212 */ /* 0x000fe400078e3cff */
[----:B------:R-:W-:Y:S02]  /*8840*/  UMOV UR8, UR14 ;  /* 0x0000000e00087c82 */ /* 0x000fe40008000000 */
[----:B------:R0:W-:Y:S02]  /*8850*/  UTMALDG.3D [UR8], [UR4], desc[UR6] ;  /* 0x00000608040075b4 */ /* 0x0001e40008011000 */
[----:B0-----:R-:W-:Y:S01]  /*8860*/  UMOV UR8, UR15 ;  /* 0x0000000f00087c82 */ /* 0x001fe20008000000 */
[----:B------:R-:W-:-:S02]  /*8870*/  UMOV UR11, UR19 ;  /* 0x00000013000b7c82 */ /* 0x000fc40008000000 */
[----:B------:R0:W-:Y:S02]  /*8880*/  UTMALDG.3D [UR8], [UR24], desc[UR6] ;  /* 0x00000608180075b4 */ /* 0x0001e40008011000 */
[----:B0-----:R-:W-:Y:S05]  /*8890*/  @P4 BRA `(.L_x_177) ;  /* 0xfffffffc00504947 */ /* 0x001fea000383ffff */
.L_x_173:
[----:B------:R-:W-:Y:S05]  /*88a0*/  BSYNC B1 ;  /* 0x0000000000017941 */ /* 0x000fea0003800000 */
.L_x_172:
[----:B------:R-:W-:Y:S01]  /*88b0*/  LOP3.LUT P4, RZ, R15, 0xff, RZ, 0xc0, !PT ;  /* 0x000000ff0fff7812 */ /* 0x000fe2000788c0ff */
[----:B------:R-:W-:Y:S01]  /*88c0*/  IMAD.IADD R13, R12, 0x1, R13 ;  /* 0x000000010c0d7824 */ /* 0x000fe200078e020d */
[----:B------:R-:W-:Y:S01]  /*88d0*/  IADD3 R2, P5, R2, UR20, RZ ;  /* 0x0000001402027c10 */ /* 0x000fe2000ffbe0ff */
[----:B------:R-:W-:Y:S01]  /*88e0*/  ULDC.64 UR4, c[0x0][0x650] ;  /* 0x0001940000047ab9 */ /* 0x000fe20000000a00 */
[----:B------:R-:W-:Y:S01]  /*88f0*/  BSSY B1, `(.L_x_178) ;  /* 0x000006b000017945 */ /* 0x000fe20003800000 */
[----:B------:R-:W-:Y:S01]  /*8900*/  IMAD.MOV.U32 R11, RZ, RZ, -0x1 ;  /* 0xffffffffff0b7424 */ /* 0x000fe200078e00ff */
[----:B------:R-:W-:Y:S01]  /*8910*/  ISETP.GT.U32.AND P1, PT, R13, 0xd, PT ;  /* 0x0000000d0d00780c */ /* 0x000fe20003f24070 */
[----:B------:R-:W-:Y:S01]  /*8920*/  IMAD.MOV.U32 R14, RZ, RZ, -0x1 ;  /* 0xffffffffff0e7424 */ /* 0x000fe200078e00ff */
[----:B------:R-:W-:Y:S02]  /*8930*/  SHF.R.U32.HI R6, RZ, 0x1, R13 ;  /* 0x00000001ff067819 */ /* 0x000fe4000001160d */
[----:B------:R-:W-:-:S02]  /*8940*/  ISETP.LT.U32.AND P1, PT, R12, 0xe, P1 ;  /* 0x0000000e0c00780c */ /* 0x000fc40000f21070 */
[----:B------:R-:W-:Y:S01]  /*8950*/  IADD3.X R3, R3, UR13, RZ, P5, !PT ;  /* 0x0000000d03037c10 */ /* 0x000fe2000affe4ff */
[----:B------:R-:W0:Y:S01]  /*8960*/  @P4 S2R R8, SR_CgaCtaId ;  /* 0x0000000000084919 */ /* 0x000e220000008800 */
[----:B------:R-:W-:Y:S02]  /*8970*/  @P4 MOV R7, 0x400 ;  /* 0x0000040000074802 */ /* 0x000fe40000000f00 */
[----:B------:R-:W-:Y:S02]  /*8980*/  PRMT R15, RZ, 0x7610, R15 ;  /* 0x00007610ff0f7816 */ /* 0x000fe4000000000f */
[----:B0-----:R-:W-:Y:S01]  /*8990*/  @P4 LEA R8, R8, R7, 0x18 ;  /* 0x0000000708084211 */ /* 0x001fe200078ec0ff */
[----:B------:R-:W-:Y:S01]  /*89a0*/  IMAD.WIDE.U32 R6, R6, -0x6db6db6d, RZ ;  /* 0x9249249306067825 */ /* 0x000fe200078e00ff */
[----:B------:R-:W-:Y:S02]  /*89b0*/  SEL R6, RZ, 0x1, !P1 ;  /* 0x00000001ff067807 */ /* 0x000fe40004800000 */
[----:B------:R-:W-:Y:S01]  /*89c0*/  ISETP.GE.U32.AND P1, PT, R2, UR4, PT ;  /* 0x0000000402007c0c */ /* 0x000fe2000bf26070 */
[----:B------:R0:W-:Y:S01]  /*89d0*/  @P4 SYNCS.ARRIVE.TRANS64.A1T0 RZ, [R8+URZ+0xf8], RZ ;  /* 0x0000f8ff08ff49a7 */ /* 0x0001e2000810003f */
[----:B------:R-:W-:-:S02]  /*89e0*/  ISETP.GE.U32.AND P4, PT, R12, 0xe, PT ;  /* 0x0000000e0c00780c */ /* 0x000fc40003f86070 */
[----:B------:R-:W-:Y:S02]  /*89f0*/  ISETP.GE.U32.AND.EX P1, PT, R3, UR5, PT, P1 ;  /* 0x0000000503007c0c */ /* 0x000fe4000bf26110 */
[----:B------:R-:W-:Y:S01]  /*8a00*/  LOP3.LUT R5, R5, R6, RZ, 0x3c, !PT ;  /* 0x0000000605057212 */ /* 0x000fe200078e3cff */
[----:B------:R-:W-:Y:S01]  /*8a10*/  IMAD.MOV.U32 R6, RZ, RZ, -0x1 ;  /* 0xffffffffff067424 */ /* 0x000fe200078e00ff */
[--C-:B0-----:R-:W-:Y:S02]  /*8a20*/  SHF.R.U32.HI R8, RZ, 0x2, R7.reuse ;  /* 0x00000002ff087819 */ /* 0x101fe40000011607 */
[----:B------:R-:W-:-:S03]  /*8a30*/  PRMT R7, RZ, 0x7610, R7 ;  /* 0x00007610ff077816 */ /* 0x000fc60000000007 */
[----:B------:R-:W-:Y:S02]  /*8a40*/  IMAD R13, R8, -0xe, R13 ;  /* 0xfffffff2080d7824 */ /* 0x000fe400078e020d */
[----:B------:R-:W-:Y:S02]  /*8a50*/  @P4 LOP3.LUT R5, R5, 0x1, R8, 0x78, !PT ;  /* 0x0000000105054812 */ /* 0x000fe400078e7808 */
[----:B------:R-:W-:Y:S05]  /*8a60*/  @P1 BRA `(.L_x_179) ;  /* 0x00000004004c1947 */ /* 0x000fea0003800000 */
[----:B------:R-:W-:Y:S01]  /*8a70*/  ULDC.64 UR4, c[0x0][0x628] ;  /* 0x00018a0000047ab9 */ /* 0x000fe20000000a00 */
[----:B------:R-:W0:Y:S01]  /*8a80*/  S2R R17, SR_CTAID.X ;  /* 0x0000000000117919 */ /* 0x000e220000002500 */
[----:B------:R-:W-:Y:S01]  /*8a90*/  ISETP.NE.U32.AND P1, PT, RZ, UR4, PT ;  /* 0x00000004ff007c0c */ /* 0x000fe2000bf25070 */
[----:B------:R-:W-:Y:S01]  /*8aa0*/  ULDC UR7, c[0x0][0x630] ;  /* 0x00018c0000077ab9 */ /* 0x000fe20000000800 */
[----:B------:R-:W-:Y:S01]  /*8ab0*/  IMAD.MOV.U32 R6, RZ, RZ, R2 ;  /* 0x000000ffff067224 */ /* 0x000fe200078e0002 */
[----:B------:R-:W1:Y:S01]  /*8ac0*/  S2R R14, SR_CTAID.Y ;  /* 0x00000000000e7919 */ /* 0x000e620000002600 */
[----:B------:R-:W-:Y:S01]  /*8ad0*/  ISETP.NE.AND.EX P1, PT, RZ, UR5, PT, P1 ;  /* 0x00000005ff007c0c */ /* 0x000fe2000bf25310 */
[----:B------:R-:W-:-:S12]  /*8ae0*/  IMAD.MOV.U32 R7, RZ, RZ, R3 ;  /* 0x000000ffff077224 */ /* 0x000fd800078e0003 */
[----:B------:R-:W-:Y:S05]  /*8af0*/  @!P1 BRA `(.L_x_180) ;  /* 0x0000000000289947 */ /* 0x000fea0003800000 */
[----:B------:R-:W-:Y:S02]  /*8b00*/  ULDC UR6, c[0x0][0x634] ;  /* 0x00018d0000067ab9 */ /* 0x000fe40000000800 */
[----:B------:R-:W-:-:S05]  /*8b10*/  IADD3 R11, P1, R2, UR6, RZ ;  /* 0x00000006020b7c10 */ /* 0x000fca000ff3e0ff */
[----:B------:R-:W-:-:S04]  /*8b20*/  IMAD.X R19, RZ, RZ, R3, P1 ;  /* 0x000000ffff137224 */ /* 0x000fc800008e0603 */
[----:B------:R-:W-:-:S04]  /*8b30*/  IMAD.WIDE.U32 R8, R19, UR4, RZ ;  /* 0x0000000413087c25 */ /* 0x000fc8000f8e00ff */
[----:B------:R-:W-:-:S04]  /*8b40*/  IMAD.WIDE.U32 R8, P1, R11, UR5, R8 ;  /* 0x000000050b087c25 */ /* 0x000fc8000f820008 */
[----:B------:R-:W-:-:S04]  /*8b50*/  IMAD.WIDE.U32 R10, R11, UR4, RZ ;  /* 0x000000040b0a7c25 */ /* 0x000fc8000f8e00ff */
[----:B------:R-:W-:Y:S01]  /*8b60*/  IMAD.X R7, RZ, RZ, RZ, P1 ;  /* 0x000000ffff077224 */ /* 0x000fe200008e06ff */
[----:B------:R-:W-:Y:S01]  /*8b70*/  IADD3 RZ, P1, R11, R8, RZ ;  /* 0x000000080bff7210 */ /* 0x000fe20007f3e0ff */
[----:B------:R-:W-:-:S04]  /*8b80*/  IMAD.MOV.U32 R6, RZ, RZ, R9 ;  /* 0x000000ffff067224 */ /* 0x000fc800078e0009 */
[----:B------:R-:W-:-:S08]  /*8b90*/  IMAD.WIDE.U32.X R6, R19, UR5, R6, P1 ;  /* 0x0000000513067c25 */ /* 0x000fd000088e0406 */
.L_x_180:
[--C-:B------:R-:W-:Y:S01]  /*8ba0*/  SHF.R.U64 R10, R6, UR7, R7.reuse ;  /* 0x00000007060a7c19 */ /* 0x100fe20008001207 */
[----:B------:R-:W-:Y:S01]  /*8bb0*/  ULDC.64 UR4, c[0x0][0x620] ;  /* 0x0001880000047ab9 */ /* 0x000fe20000000a00 */
[----:B------:R-:W-:Y:S01]  /*8bc0*/  SHF.R.U32.HI R6, RZ, UR7, R7 ;  /* 0x00000007ff067c19 */ /* 0x000fe20008011607 */
[----:B------:R-:W2:Y:S01]  /*8bd0*/  LDC R22, c[0x0][0x144] ;  /* 0x00005100ff167b82 */ /* 0x000ea20000000800 */
[----:B------:R-:W-:Y:S01]  /*8be0*/  IADD3 R9, P1, RZ, -R10, RZ ;  /* 0x8000000aff097210 */ /* 0x000fe20007f3e0ff */
[----:B------:R-:W-:Y:S01]  /*8bf0*/  ULDC.64 UR8, c[0x0][0x640] ;  /* 0x0001900000087ab9 */ /* 0x000fe20000000a00 */
[----:B0-----:R-:W-:Y:S01]  /*8c00*/  I2FP.F32.U32 R11, R17 ;  /* 0x00000011000b7245 */ /* 0x001fe20000201000 */
[----:B------:R-:W-:Y:S02]  /*8c10*/  ULDC UR6, c[0x0][0x608] ;  /* 0x0001820000067ab9 */ /* 0x000fe40000000800 */
[----:B------:R-:W-:Y:S01]  /*8c20*/  IMAD.X R6, RZ, RZ, ~R6, P1 ;  /* 0x000000ffff067224 */ /* 0x000fe200008e0e06 */
[----:B------:R-:W-:Y:S01]  /*8c30*/  ISETP.NE.U32.AND P1, PT, RZ, UR8, PT ;  /* 0x00000008ff007c0c */ /* 0x000fe2000bf25070 */
[----:B------:R-:W0:Y:S02]  /*8c40*/  LDC R19, c[0x0][0x148] ;  /* 0x00005200ff137b82 */ /* 0x000e240000000800 */
[----:B------:R-:W-:Y:S01]  /*8c50*/  IMAD R8, R6, UR4, RZ ;  /* 0x0000000406087c24 */ /* 0x000fe2000f8e02ff */
[----:B------:R-:W-:Y:S01]  /*8c60*/  ISETP.NE.AND.EX P1, PT, RZ, UR9, PT, P1 ;  /* 0x00000009ff007c0c */ /* 0x000fe2000bf25310 */
[----:B------:R-:W-:Y:S01]  /*8c70*/  IMAD.WIDE.U32 R6, R9, UR4, R2 ;  /* 0x0000000409067c25 */ /* 0x000fe2000f8e0002 */
[----:B------:R-:W-:-:S03]  /*8c80*/  ULDC UR4, c[0x0][0x150] ;  /* 0x0000540000047ab9 */ /* 0x000fc60000000800 */
[----:B------:R-:W-:Y:S02]  /*8c90*/  IMAD R9, R9, UR5, R8 ;  /* 0x0000000509097c24 */ /* 0x000fe4000f8e0208 */
[----:B------:R-:W-:Y:S01]  /*8ca0*/  FMUL R8, R11, UR4 ;  /* 0x000000040b087c20 */ /* 0x000fe20008400000 */
[----:B------:R-:W-:Y:S01]  /*8cb0*/  ULDC UR4, c[0x0][0x618] ;  /* 0x0001860000047ab9 */ /* 0x000fe20000000800 */
[----:B------:R-:W-:Y:S01]  /*8cc0*/  ULDC UR5, c[0x0][0x154] ;  /* 0x0000550000057ab9 */ /* 0x000fe20000000800 */
[----:B------:R-:W-:-:S03]  /*8cd0*/  IMAD.IADD R7, R7, 0x1, R9 ;  /* 0x0000000107077824 */ /* 0x000fc600078e0209 */
[----:B------:R-:W3:Y:S02]  /*8ce0*/  F2I.U32.TRUNC.NTZ R8, R8 ;  /* 0x0000000800087305 */ /* 0x000ee4000020f000 */
[----:B------:R-:W-:Y:S02]  /*8cf0*/  SHF.R.U64 R11, R6, UR4, R7 ;  /* 0x00000004060b7c19 */ /* 0x000fe40008001207 */
[----:B-1----:R-:W-:-:S05]  /*8d00*/  I2FP.F32.U32 R6, R14 ;  /* 0x0000000e00067245 */ /* 0x002fca0000201000 */
[----:B------:R-:W-:Y:S01]  /*8d10*/  FMUL R21, R6, UR5 ;  /* 0x0000000506157c20 */ /* 0x000fe20008400000 */
[----:B------:R-:W-:Y:S01]  /*8d20*/  SHF.R.U32.HI R6, RZ, UR4, R7 ;  /* 0x00000004ff067c19 */ /* 0x000fe20008011607 */
[----:B------:R-:W-:-:S03]  /*8d30*/  ULDC UR4, c[0x0][0x658] ;  /* 0x0001960000047ab9 */ /* 0x000fc60000000800 */
[--C-:B------:R-:W-:Y:S01]  /*8d40*/  SHF.R.U64 R20, R11, UR6, R6.reuse ;  /* 0x000000060b147c19 */ /* 0x100fe20008001206 */
[----:B------:R-:W1:Y:S01]  /*8d50*/  F2I.U32.TRUNC.NTZ R21, R21 ;  /* 0x0000001500157305 */ /* 0x000e62000020f000 */
[----:B------:R-:W-:Y:S01]  /*8d60*/  SHF.R.U32.HI R7, RZ, UR6, R6 ;  /* 0x00000006ff077c19 */ /* 0x000fe20008011606 */
[----:B---3--:R-:W-:-:S03]  /*8d70*/  IMAD.MOV R8, RZ, RZ, -R8 ;  /* 0x000000ffff087224 */ /* 0x008fc600078e0a08 */
[----:B------:R-:W-:Y:S01]  /*8d80*/  SHF.R.U64 R18, R20, UR4, R7 ;  /* 0x0000000414127c19 */ /* 0x000fe20008001207 */
[----:B--2---:R-:W-:Y:S01]  /*8d90*/  IMAD R17, R22, R8, R17 ;  /* 0x0000000816117224 */ /* 0x004fe200078e0211 */
[----:B------:R-:W-:-:S03]  /*8da0*/  SHF.R.U32.HI R23, RZ, UR4, R7 ;  /* 0x00000004ff177c19 */ /* 0x000fc60008011607 */
[----:B------:R-:W-:Y:S02]  /*8db0*/  IMAD.MOV.U32 R6, RZ, RZ, R18 ;  /* 0x000000ffff067224 */ /* 0x000fe400078e0012 */
[----:B------:R-:W-:Y:S01]  /*8dc0*/  IMAD.MOV.U32 R7, RZ, RZ, R23 ;  /* 0x000000ffff077224 */ /* 0x000fe200078e0017 */
[----:B-1----:R-:W-:Y:S06]  /*8dd0*/  @!P1 BRA `(.L_x_181) ;  /* 0x0000000000289947 */ /* 0x002fec0003800000 */
[----:B------:R-:W-:Y:S02]  /*8de0*/  ULDC UR4, c[0x0][0x64c] ;  /* 0x0001930000047ab9 */ /* 0x000fe40000000800 */
[----:B------:R-:W-:-:S05]  /*8df0*/  IADD3 R7, P1, R18, UR4, RZ ;  /* 0x0000000412077c10 */ /* 0x000fca000ff3e0ff */
[----:B------:R-:W-:-:S04]  /*8e00*/  IMAD.X R23, RZ, RZ, R23, P1 ;  /* 0x000000ffff177224 */ /* 0x000fc800008e0617 */
[----:B------:R-:W-:-:S04]  /*8e10*/  IMAD.WIDE.U32 R8, R23, UR8, RZ ;  /* 0x0000000817087c25 */ /* 0x000fc8000f8e00ff */
[----:B------:R-:W-:-:S04]  /*8e20*/  IMAD.WIDE.U32 R8, P1, R7, UR9, R8 ;  /* 0x0000000907087c25 */ /* 0x000fc8000f820008 */
[----:B------:R-:W-:-:S04]  /*8e30*/  IMAD.WIDE.U32 R6, R7, UR8, RZ ;  /* 0x0000000807067c25 */ /* 0x000fc8000f8e00ff */
[----:B------:R-:W-:Y:S01]  /*8e40*/  IMAD.MOV.U32 R6, RZ, RZ, R9 ;  /* 0x000000ffff067224 */ /* 0x000fe200078e0009 */
[----:B------:R-:W-:Y:S01]  /*8e50*/  IADD3 RZ, P4, R7, R8, RZ ;  /* 0x0000000807ff7210 */ /* 0x000fe20007f9e0ff */
[----:B------:R-:W-:-:S04]  /*8e60*/  IMAD.X R7, RZ, RZ, RZ, P1 ;  /* 0x000000ffff077224 */ /* 0x000fc800008e06ff */
[----:B------:R-:W-:-:S08]  /*8e70*/  IMAD.WIDE.U32.X R6, R23, UR9, R6, P4 ;  /* 0x0000000917067c25 */ /* 0x000fd0000a0e0406 */
.L_x_181:
[----:B------:R-:W-:Y:S01]  /*8e80*/  ULDC UR4, c[0x0][0x648] ;  /* 0x0001920000047ab9 */ /* 0x000fe20000000800 */
[----:B------:R-:W-:Y:S01]  /*8e90*/  LOP3.LUT R20, R20, UR17, RZ, 0xc0, !PT ;  /* 0x0000001114147c12 */ /* 0x000fe2000f8ec0ff */
[----:B------:R-:W-:Y:S01]  /*8ea0*/  IMAD.MOV R21, RZ, RZ, -R21 ;  /* 0x000000ffff157224 */ /* 0x000fe200078e0a15 */
[----:B------:R-:W-:Y:S01]  /*8eb0*/  SHF.R.U64 R7, R6, UR4, R7 ;  /* 0x0000000406077c19 */ /* 0x000fe20008001207 */
[----:B------:R-:W-:Y:S01]  /*8ec0*/  ULDC UR4, c[0x0][0x638] ;  /* 0x00018e0000047ab9 */ /* 0x000fe20000000800 */
[----:B------:R-:W-:Y:S01]  /*8ed0*/  LOP3.LUT R11, R11, UR16, RZ, 0xc0, !PT ;  /* 0x000000100b0b7c12 */ /* 0x000fe2000f8ec0ff */
[----:B0-----:R-:W-:Y:S01]  /*8ee0*/  @P2 IMAD R17, R19, R21, R14 ;  /* 0x0000001513112224 */ /* 0x001fe200078e020e */
[----:B------:R-:W-:Y:S01]  /*8ef0*/  ULDC UR5, c[0x0][0x610] ;  /* 0x0001840000057ab9 */ /* 0x000fe20000000800 */
[----:B------:R-:W-:Y:S02]  /*8f00*/  IMAD.MOV R9, RZ, RZ, -R7 ;  /* 0x000000ffff097224 */ /* 0x000fe400078e0a07 */
[----:B------:R-:W-:-:S02]  /*8f10*/  IMAD R20, R7, UR18, R20 ;  /* 0x0000001207147c24 */ /* 0x000fc4000f8e0214 */
[----:B------:R-:W-:Y:S01]  /*8f20*/  IMAD R18, R9, UR4, R18 ;  /* 0x0000000409127c24 */ /* 0x000fe2000f8e0212 */
[----:B------:R-:W-:Y:S01]  /*8f30*/  ULDC UR4, c[0x0][0x600] ;  /* 0x0001800000047ab9 */ /* 0x000fe20000000800 */
[----:B------:R-:W-:Y:S02]  /*8f40*/  IMAD R17, R20, UR5, R17 ;  /* 0x0000000514117c24 */ /* 0x000fe4000f8e0211 */
[----:B------:R-:W-:Y:S02]  /*8f50*/  IMAD R18, R18, UR4, R11 ;  /* 0x0000000412127c24 */ /* 0x000fe4000f8e020b */
[----:B------:R-:W-:Y:S02]  /*8f60*/  IMAD.MOV.U32 R7, RZ, RZ, 0x1 ;  /* 0x00000001ff077424 */ /* 0x000fe400078e00ff */
[----:B------:R-:W-:Y:S01]  /*8f70*/  IMAD.MOV.U32 R6, RZ, RZ, R10 ;  /* 0x000000ffff067224 */ /* 0x000fe200078e000a */
[----:B------:R-:W-:Y:S02]  /*8f80*/  SEL R14, R18, R17, !P2 ;  /* 0x00000011120e7207 */ /* 0x000fe40005000000 */
[----:B------:R-:W-:-:S07]  /*8f90*/  SEL R11, R17, R18, !P2 ;  /* 0x00000012110b7207 */ /* 0x000fce0005000000 */
.L_x_179:
[----:B------:R-:W-:Y:S05]  /*8fa0*/  BSYNC B1 ;  /* 0x0000000000017941 */ /* 0x000fea0003800000 */
.L_x_178:
[----:B------:R-:W-:-:S13]  /*8fb0*/  LOP3.LUT P1, RZ, R7, 0xff, RZ, 0xc0, !PT ;  /* 0x000000ff07ff7812 */ /* 0x000fda000782c0ff */
[----:B------:R-:W-:Y:S05]  /*8fc0*/  @P1 BRA `(.L_x_182) ;  /* 0xfffffff400501947 */ /* 0x000fea000383ffff */
[----:B------:R-:W-:Y:S05]  /*8fd0*/  BSYNC B0 ;  /* 0x0000000000007941 */ /* 0x000fea0003800000 */
.L_x_170:
[----:B------:R-:W-:-:S03]  /*8fe0*/  UMOV UR4, 0xffffffff ;  /* 0xffffffff00047882 */ /* 0x000fc60000000000 */
[----:B------:R-:W-:Y:S05]  /*8ff0*/  BRA.DIV UR4, `(.L_x_183) ;  /* 0x0000000a04847947 */ /* 0x000fea000b800000 */
[----:B------:R-:W-:-:S13]  /*9000*/  ELECT P0, URZ, PT ;  /* 0x00000000003f782f */ /* 0x000fda0003800000 */
.L_x_207:
[----:B------:R-:W-:Y:S04]  /*9010*/  BSSY B0, `(.L_x_184) ;  /* 0x0000085000007945 */ /* 0x000fe80003800000 */
[----:B------:R-:W-:Y:S05]  /*9020*/  @!P0 BRA `(.L_x_185) ;  /* 0x00000008000c8947 */ /* 0x000fea0003800000 */
[----:B------:R-:W-:-:S04]  /*9030*/  LOP3.LUT R4, R4, 0x2, RZ, 0xfc, !PT ;  /* 0x0000000204047812 */ /* 0x000fc800078efcff */
[----:B------:R-:W-:-:S13]  /*9040*/  ISETP.NE.AND P0, PT, R4, 0x3, PT ;  /* 0x000000030400780c */ /* 0x000fda0003f05270 */
[----:B------:R-:W-:Y:S05]  /*9050*/  @!P0 BRA `(.L_x_186) ;  /* 0x0000000000048947 */ /* 0x000fea0003800000 */
[----:B------:R-:W-:Y:S01]  /*9060*/  BPT.TRAP 0x1 ;  /* 0x000000040000795c */ /* 0x000fe20000300000 */
.L_x_186:
[----:B------:R-:W0:Y:S01]  /*9070*/  S2R R3, SR_CgaCtaId ;  /* 0x0000000000037919 */ /* 0x000e220000008800 */
[----:B------:R-:W-:-:S04]  /*9080*/  MOV R0, 0x400 ;  /* 0x0000040000007802 */ /* 0x000fc80000000f00 */
[----:B0-----:R-:W-:Y:S02]  /*9090*/  LEA R0, R3, R0, 0x18 ;  /* 0x0000000003007211 */ /* 0x001fe400078ec0ff */
[----:B------:R-:W-:-:S03]  /*90a0*/  SHF.L.U32 R3, R5, 0x1f, RZ ;  /* 0x0000001f05037819 */ /* 0x000fc600000006ff */
[----:B------:R-:W-:-:S04]  /*90b0*/  VIADD R0, R0, 0x70 ;  /* 0x0000007000007836 */ /* 0x000fc80000000000 */
[C---:B------:R-:W-:Y:S02]  /*90c0*/  IMAD R6, R13.reuse, 0x8, R0 ;  /* 0x000000080d067824 */ /* 0x040fe400078e0200 */
[----:B------:R-:W-:Y:S02]  /*90d0*/  VIADD R13, R13, 0x1 ;  /* 0x000000010d0d7836 */ /* 0x000fe40000000000 */
[----:B------:R-:W0:Y:S03]  /*90e0*/  SYNCS.PHASECHK.TRANS64.TRYWAIT P0, [R6+URZ], R3 ;  /* 0x00000003060075a7 */ /* 0x000e26000800017f */
[----:B------:R-:W-:-:S04]  /*90f0*/  ISETP.NE.AND P1, PT, R13, 0xe, PT ;  /* 0x0000000e0d00780c */ /* 0x000fc80003f25270 */
[----:B------:R-:W-:Y:S02]  /*9100*/  SEL R2, RZ, 0x1, P1 ;  /* 0x00000001ff027807 */ /* 0x000fe40000800000 */
[----:B------:R-:W-:Y:S02]  /*9110*/  SEL R13, R13, RZ, P1 ;  /* 0x000000ff0d0d7207 */ /* 0x000fe40000800000 */
[----:B------:R-:W-:-:S03]  /*9120*/  LOP3.LUT R8, R5, R2, RZ, 0x3c, !PT ;  /* 0x0000000205087212 */ /* 0x000fc600078e3cff */
[----:B------:R-:W-:Y:S01]  /*9130*/  IMAD R7, R13, 0x8, R0 ;  /* 0x000000080d077824 */ /* 0x000fe200078e0200 */
[----:B------:R-:W-:Y:S01]  /*9140*/  SHF.L.U32 R4, R8, 0x1f, RZ ;  /* 0x0000001f08047819 */ /* 0x000fe200000006ff */
[----:B0-----:R-:W-:Y:S06]  /*9150*/  @!P0 BRA `(.L_x_187) ;  /* 0x0000000800508947 */ /* 0x001fec0003800000 */
.L_x_208:
[----:B------:R-:W1:Y:S01]  /*9160*/  SYNCS.PHASECHK.TRANS64.TRYWAIT P0, [R7+URZ], R4 ;  /* 0x00000004070075a7 */ /* 0x000e62000800017f */
[----:B------:R-:W-:-:S05]  /*9170*/  VIADD R2, R13, 0x1 ;  /* 0x000000010d027836 */ /* 0x000fca0000000000 */
[----:B------:R-:W-:-:S04]  /*9180*/  ISETP.NE.AND P1, PT, R2, 0xe, PT ;  /* 0x0000000e0200780c */ /* 0x000fc80003f25270 */
[----:B0-----:R-:W-:Y:S02]  /*9190*/  SEL R3, RZ, 0x1, P1 ;  /* 0x00000001ff037807 */ /* 0x001fe40000800000 */
[----:B------:R-:W-:Y:S02]  /*91a0*/  SEL R9, R2, RZ, P1 ;  /* 0x000000ff02097207 */ /* 0x000fe40000800000 */
[----:B------:R-:W-:-:S03]  /*91b0*/  LOP3.LUT R8, R8, R3, RZ, 0x3c, !PT ;  /* 0x0000000308087212 */ /* 0x000fc600078e3cff */
[----:B------:R-:W-:Y:S01]  /*91c0*/  IMAD R6, R9, 0x8, R0 ;  /* 0x0000000809067824 */ /* 0x000fe200078e0200 */
[----:B------:R-:W-:Y:S01]  /*91d0*/  SHF.L.U32 R5, R8, 0x1f, RZ ;  /* 0x0000001f08057819 */ /* 0x000fe200000006ff */
[----:B-1----:R-:W-:Y:S06]  /*91e0*/  @!P0 BRA `(.L_x_188) ;  /* 0x0000000800408947 */ /* 0x002fec0003800000 */
.L_x_209:
[----:B------:R-:W1:Y:S01]  /*91f0*/  SYNCS.PHASECHK.TRANS64.TRYWAIT P0, [R6+URZ], R5 ;  /* 0x00000005060075a7 */ /* 0x000e62000800017f */
[----:B------:R-:W-:-:S05]  /*9200*/  VIADD R2, R9, 0x1 ;  /* 0x0000000109027836 */ /* 0x000fca0000000000 */
[----:B------:R-:W-:-:S04]  /*9210*/  ISETP.NE.AND P1, PT, R2, 0xe, PT ;  /* 0x0000000e0200780c */ /* 0x000fc80003f25270 */
[----:B------:R-:W-:Y:S02]  /*9220*/  SEL R3, RZ, 0x1, P1 ;  /* 0x00000001ff037807 */ /* 0x000fe40000800000 */
[----:B0-----:R-:W-:Y:S02]  /*9230*/  SEL R7, R2, RZ, P1 ;  /* 0x000000ff02077207 */ /* 0x001fe40000800000 */
[----:B------:R-:W-:-:S03]  /*9240*/  LOP3.LUT R8, R8, R3, RZ, 0x3c, !PT ;  /* 0x0000000308087212 */ /* 0x000fc600078e3cff */
[----:B------:R-:W-:Y:S01]  /*9250*/  IMAD R9, R7, 0x8, R0 ;  /* 0x0000000807097824 */ /* 0x000fe200078e0200 */
[----:B------:R-:W-:Y:S01]  /*9260*/  SHF.L.U32 R4, R8, 0x1f, RZ ;  /* 0x0000001f08047819 */ /* 0x000fe200000006ff */
[----:B-1----:R-:W-:Y:S06]  /*9270*/  @!P0 BRA `(.L_x_189) ;  /* 0x0000000800308947 */ /* 0x002fec0003800000 */
.L_x_210:
[----:B------:R-:W1:Y:S01]  /*9280*/  SYNCS.PHASECHK.TRANS64.TRYWAIT P0, [R9+URZ], R4 ;  /* 0x00000004090075a7 */ /* 0x000e62000800017f */
[----:B------:R-:W-:-:S05]  /*9290*/  VIADD R2, R7, 0x1 ;  /* 0x0000000107027836 */ /* 0x000fca0000000000 */
[----:B------:R-:W-:-:S04]  /*92a0*/  ISETP.NE.AND P1, PT, R2, 0xe, PT ;  /* 0x0000000e0200780c */ /* 0x000fc80003f25270 */
[----:B------:R-:W-:Y:S02]  /*92b0*/  SEL R3, RZ, 0x1, P1 ;  /* 0x00000001ff037807 */ /* 0x000fe40000800000 */
[----:B------:R-:W-:Y:S02]  /*92c0*/  SEL R7, R2, RZ, P1 ;  /* 0x000000ff02077207 */ /* 0x000fe40000800000 */
[----:B------:R-:W-:-:S03]  /*92d0*/  LOP3.LUT R8, R8, R3, RZ, 0x3c, !PT ;  /* 0x0000000308087212 */ /* 0x000fc600078e3cff */
[----:B0-----:R-:W-:Y:S01]  /*92e0*/  IMAD R6, R7, 0x8, R0 ;  /* 0x0000000807067824 */ /* 0x001fe200078e0200 */
[----:B------:R-:W-:Y:S01]  /*92f0*/  SHF.L.U32 R5, R8, 0x1f, RZ ;  /* 0x0000001f08057819 */ /* 0x000fe200000006ff */
[----:B-1----:R-:W-:Y:S06]  /*9300*/  @!P0 BRA `(.L_x_190) ;  /* 0x0000000800208947 */ /* 0x002fec0003800000 */
.L_x_211:
        /* <DEDUP_REMOVED lines=9> */
.L_x_212:
        /* <DEDUP_REMOVED lines=9> */
.L_x_213:
        /* <DEDUP_REMOVED lines=9> */
.L_x_214:
        /* <DEDUP_REMOVED lines=9> */
.L_x_215:
        /* <DEDUP_REMOVED lines=9> */
.L_x_216:
        /* <DEDUP_REMOVED lines=9> */
.L_x_217:
        /* <DEDUP_REMOVED lines=9> */
.L_x_218:
        /* <DEDUP_REMOVED lines=9> */
.L_x_219:
[----:B------:R-:W1:Y:S01]  /*9790*/  SYNCS.PHASECHK.TRANS64.TRYWAIT P0, [R6+URZ], R5 ;  /* 0x00000005060075a7 */ /* 0x000e62000800017f */
[----:B------:R-:W-:-:S05]  /*97a0*/  VIADD R2, R7, 0x1 ;  /* 0x0000000107027836 */ /* 0x000fca0000000000 */
[----:B------:R-:W-:-:S04]  /*97b0*/  ISETP.NE.AND P1, PT, R2, 0xe, PT ;  /* 0x0000000e0200780c */ /* 0x000fc80003f25270 */
[----:B0-----:R-:W-:Y:S02]  /*97c0*/  SEL R4, RZ, 0x1, P1 ;  /* 0x00000001ff047807 */ /* 0x001fe40000800000 */
[----:B------:R-:W-:Y:S02]  /*97d0*/  SEL R3, R2, RZ, P1 ;  /* 0x000000ff02037207 */ /* 0x000fe40000800000 */
[----:B------:R-:W-:Y:S01]  /*97e0*/  LOP3.LUT R4, R11, R4, RZ, 0x3c, !PT ;  /* 0x000000040b047212 */ /* 0x000fe200078e3cff */
[----:B-1----:R-:W-:Y:S06]  /*97f0*/  @!P0 BRA `(.L_x_199) ;  /* 0x0000000400988947 */ /* 0x002fec0003800000 */
.L_x_220:
[----:B------:R-:W-:Y:S01]  /*9800*/  IMAD R3, R3, 0x8, R0 ;  /* 0x0000000803037824 */ /* 0x000fe200078e0200 */
[----:B------:R-:W-:-:S07]  /*9810*/  SHF.L.U32 R0, R4, 0x1f, RZ ;  /* 0x0000001f04007819 */ /* 0x000fce00000006ff */
.L_x_200:
[----:B-1----:R1:W2:Y:S02]  /*9820*/  SYNCS.PHASECHK.TRANS64.TRYWAIT P0, [R3+URZ], R0 ;  /* 0x00000000030075a7 */ /* 0x0022a4000800017f */
[----:B--2---:R-:W-:Y:S05]  /*9830*/  @!P0 NANOSLEEP.SYNCS 0x989680 ;  /* 0x009896800000895d */ /* 0x004fea0003900000 */
[----:B------:R-:W2:Y:S02]  /*9840*/  @!P0 SYNCS.PHASECHK.TRANS64 P0, [R3+URZ], R0 ;  /* 0x00000000030085a7 */ /* 0x000ea4000800007f */
[----:B--2---:R-:W-:Y:S05]  /*9850*/  @!P0 BRA `(.L_x_200) ;  /* 0xfffffffc00f08947 */ /* 0x004fea000383ffff */
.L_x_185:
[----:B------:R-:W-:Y:S05]  /*9860*/  BSYNC B0 ;  /* 0x0000000000007941 */ /* 0x000fea0003800000 */
.L_x_184:
[----:B------:R-:W-:Y:S05]  /*9870*/  EXIT ;  /* 0x000000000000794d */ /* 0x000fea0003800000 */
.L_x_18:
[----:B-1----:R-:W-:-:S04]  /*9880*/  IMAD.U32 R11, RZ, RZ, UR6 ;  /* 0x00000006ff0b7e24 */ /* 0x002fc8000f8e00ff */
[----:B------:R1:W4:Y:S03]  /*9890*/  SYNCS.PHASECHK.TRANS64.TRYWAIT P0, [R11+URZ], R10 ;  /* 0x0000000a0b0075a7 */ /* 0x000326000800017f */
[----:B----4-:R-:W-:Y:S05]  /*98a0*/  @!P0 NANOSLEEP.SYNCS 0x989680 ;  /* 0x009896800000895d */ /* 0x010fea0003900000 */
[----:B------:R-:W4:Y:S02]  /*98b0*/  @!P0 SYNCS.PHASECHK.TRANS64 P0, [R11+URZ], R10 ;  /* 0x0000000a0b0085a7 */ /* 0x000f24000800007f */
[----:B----4-:R-:W-:Y:S05]  /*98c0*/  @!P0 BRA `(.L_x_18) ;  /* 0xfffffffc00ec8947 */ /* 0x010fea000383ffff */
[----:B------:R-:W-:Y:S05]  /*98d0*/  BRA `(.L_x_17) ;  /* 0xffffff7c00787947 */ /* 0x000fea000383ffff */
.L_x_24:
[----:B-1----:R-:W-:-:S04]  /*98e0*/  IMAD.U32 R140, RZ, RZ, UR12 ;  /* 0x0000000cff8c7e24 */ /* 0x002fc8000f8e00ff */
[----:B------:R1:W4:Y:S03]  /*98f0*/  SYNCS.PHASECHK.TRANS64.TRYWAIT P0, [R140+URZ], R11 ;  /* 0x0000000b8c0075a7 */ /* 0x000326000800017f */
[----:B----4-:R-:W-:Y:S05]  /*9900*/  @!P0 NANOSLEEP.SYNCS 0x989680 ;  /* 0x009896800000895d */ /* 0x010fea0003900000 */
[----:B------:R-:W4:Y:S02]  /*9910*/  @!P0 SYNCS.PHASECHK.TRANS64 P0, [R140+URZ], R11 ;  /* 0x0000000b8c0085a7 */ /* 0x000f24000800007f */
[----:B----4-:R-:W-:Y:S05]  /*9920*/  @!P0 BRA `(.L_x_24) ;  /* 0xfffffffc00ec8947 */ /* 0x010fea000383ffff */
[----:B------:R-:W-:Y:S05]  /*9930*/  BRA `(.L_x_23) ;  /* 0xffffff8400bc7947 */ /* 0x000fea000383ffff */
.L_x_171:
[----:B------:R-:W-:Y:S01]  /*9940*/  BSSY B1, `(.L_x_201) ;  /* 0x0000006000017945 */ /* 0x000fe20003800000 */
[----:B------:R-:W-:-:S07]  /*9950*/  IMAD.MOV.U32 R7, RZ, RZ, -0x1 ;  /* 0xffffffffff077424 */ /* 0x000fce00078e00ff */
[----:B------:R-:W-:Y:S05]  /*9960*/  WARPSYNC.COLLECTIVE R7, `(.L_x_202) ;  /* 0x00000000070c7348 */ /* 0x000fea0003c00000 */
[----:B------:R-:W-:Y:S02]  /*9970*/  ELECT P1, UR62, PT ;  /* 0x00000000003e782f */ /* 0x000fe40003820000 */
[----:B------:R-:W-:Y:S01]  /*9980*/  MOV R7, UR62 ;  /* 0x0000003e00077c02 */ /* 0x000fe20008000f00 */
[----:B------:R-:W-:Y:S10]  /*9990*/  ENDCOLLECTIVE ;  /* 0x000000000000791b */ /* 0x000ff40003800000 */
.L_x_202:
[----:B------:R-:W-:Y:S05]  /*99a0*/  BSYNC B1 ;  /* 0x0000000000017941 */ /* 0x000fea0003800000 */
.L_x_201:
[----:B------:R-:W-:Y:S05]  /*99b0*/  BRA `(.L_x_203) ;  /* 0xffffffe800e07947 */ /* 0x000fea000383ffff */
.L_x_174:
[----:B-1----:R1:W2:Y:S02]  /*99c0*/  SYNCS.PHASECHK.TRANS64.TRYWAIT P1, [R19+URZ+0x70], R10 ;  /* 0x0000700a130075a7 */ /* 0x0022a4000802017f */
[----:B--2---:R-:W-:Y:S05]  /*99d0*/  @!P1 NANOSLEEP.SYNCS 0x989680 ;  /* 0x009896800000995d */ /* 0x004fea0003900000 */
[----:B------:R-:W2:Y:S02]  /*99e0*/  @!P1 SYNCS.PHASECHK.TRANS64 P1, [R19+URZ+0x70], R10 ;  /* 0x0000700a130095a7 */ /* 0x000ea4000802007f */
[----:B--2---:R-:W-:Y:S05]  /*99f0*/  @!P1 BRA `(.L_x_174) ;  /* 0xfffffffc00f09947 */ /* 0x004fea000383ffff */
[----:B------:R-:W-:Y:S05]  /*9a00*/  BRA `(.L_x_204) ;  /* 0xffffffec00147947 */ /* 0x000fea000383ffff */
.L_x_183:
[----:B------:R-:W-:Y:S01]  /*9a10*/  BSSY B0, `(.L_x_205) ;  /* 0x0000006000007945 */ /* 0x000fe20003800000 */
[----:B------:R-:W-:-:S07]  /*9a20*/  IMAD.MOV.U32 R7, RZ, RZ, -0x1 ;  /* 0xffffffffff077424 */ /* 0x000fce00078e00ff */
[----:B------:R-:W-:Y:S05]  /*9a30*/  WARPSYNC.COLLECTIVE R7, `(.L_x_206) ;  /* 0x00000000070c7348 */ /* 0x000fea0003c00000 */
[----:B------:R-:W-:Y:S02]  /*9a40*/  ELECT P1, UR62, PT ;  /* 0x00000000003e782f */ /* 0x000fe40003820000 */
[----:B------:R-:W-:Y:S01]  /*9a50*/  MOV R7, UR62 ;  /* 0x0000003e00077c02 */ /* 0x000fe20008000f00 */
[----:B------:R-:W-:Y:S10]  /*9a60*/  ENDCOLLECTIVE ;  /* 0x000000000000791b */ /* 0x000ff40003800000 */
.L_x_206:
[----:B------:R-:W-:Y:S05]  /*9a70*/  BSYNC B0 ;  /* 0x0000000000007941 */ /* 0x000fea0003800000 */
.L_x_205:
[----:B------:R-:W-:Y:S01]  /*9a80*/  PLOP3.LUT P0, PT, P1, PT, PT, 0x80, 0x0 ;  /* 0x000000000000781c */ /* 0x000fe20000f0f070 */
[----:B------:R-:W-:-:S12]  /*9a90*/  BRA `(.L_x_207) ;  /* 0xfffffff4005c7947 */ /* 0x000fd8000383ffff */
.L_x_187:
[----:B0-----:R0:W1:Y:S02]  /*9aa0*/  SYNCS.PHASECHK.TRANS64.TRYWAIT P0, [R6+URZ], R3 ;  /* 0x00000003060075a7 */ /* 0x001064000800017f */
[----:B-1----:R-:W-:Y:S05]  /*9ab0*/  @!P0 NANOSLEEP.SYNCS 0x989680 ;  /* 0x009896800000895d */ /* 0x002fea0003900000 */
[----:B------:R-:W1:Y:S02]  /*9ac0*/  @!P0 SYNCS.PHASECHK.TRANS64 P0, [R6+URZ], R3 ;  /* 0x00000003060085a7 */ /* 0x000e64000800007f */
[----:B-1----:R-:W-:Y:S05]  /*9ad0*/  @!P0 BRA `(.L_x_187) ;  /* 0xfffffffc00f08947 */ /* 0x002fea000383ffff */
[----:B------:R-:W-:Y:S05]  /*9ae0*/  BRA `(.L_x_208) ;  /* 0xfffffff4009c7947 */ /* 0x000fea000383ffff */
.L_x_188:
[----:B0-----:R0:W1:Y:S02]  /*9af0*/  SYNCS.PHASECHK.TRANS64.TRYWAIT P0, [R7+URZ], R4 ;  /* 0x00000004070075a7 */ /* 0x001064000800017f */
[----:B-1----:R-:W-:Y:S05]  /*9b00*/  @!P0 NANOSLEEP.SYNCS 0x989680 ;  /* 0x009896800000895d */ /* 0x002fea0003900000 */
[----:B------:R-:W1:Y:S02]  /*9b10*/  @!P0 SYNCS.PHASECHK.TRANS64 P0, [R7+URZ], R4 ;  /* 0x00000004070085a7 */ /* 0x000e64000800007f */
[----:B-1----:R-:W-:Y:S05]  /*9b20*/  @!P0 BRA `(.L_x_188) ;  /* 0xfffffffc00f08947 */ /* 0x002fea000383ffff */
[----:B------:R-:W-:Y:S05]  /*9b30*/  BRA `(.L_x_209) ;  /* 0xfffffff400ac7947 */ /* 0x000fea000383ffff */
.L_x_189:
[----:B0-----:R0:W1:Y:S02]  /*9b40*/  SYNCS.PHASECHK.TRANS64.TRYWAIT P0, [R6+URZ], R5 ;  /* 0x00000005060075a7 */ /* 0x001064000800017f */
[----:B-1----:R-:W-:Y:S05]  /*9b50*/  @!P0 NANOSLEEP.SYNCS 0x989680 ;  /* 0x009896800000895d */ /* 0x002fea0003900000 */
[----:B------:R-:W1:Y:S02]  /*9b60*/  @!P0 SYNCS.PHASECHK.TRANS64 P0, [R6+URZ], R5 ;  /* 0x00000005060085a7 */ /* 0x000e64000800007f */
[----:B-1----:R-:W-:Y:S05]  /*9b70*/  @!P0 BRA `(.L_x_189) ;  /* 0xfffffffc00f08947 */ /* 0x002fea000383ffff */
[----:B------:R-:W-:Y:S05]  /*9b80*/  BRA `(.L_x_210) ;  /* 0xfffffff400bc7947 */ /* 0x000fea000383ffff */
.L_x_190:
[----:B0-----:R0:W1:Y:S02]  /*9b90*/  SYNCS.PHASECHK.TRANS64.TRYWAIT P0, [R9+URZ], R4 ;  /* 0x00000004090075a7 */ /* 0x001064000800017f */
[----:B-1----:R-:W-:Y:S05]  /*9ba0*/  @!P0 NANOSLEEP.SYNCS 0x989680 ;  /* 0x009896800000895d */ /* 0x002fea0003900000 */
[----:B------:R-:W1:Y:S02]  /*9bb0*/  @!P0 SYNCS.PHASECHK.TRANS64 P0, [R9+URZ], R4 ;  /* 0x00000004090085a7 */ /* 0x000e64000800007f */
[----:B-1----:R-:W-:Y:S05]  /*9bc0*/  @!P0 BRA `(.L_x_190) ;  /* 0xfffffffc00f08947 */ /* 0x002fea000383ffff */
[----:B------:R-:W-:Y:S05]  /*9bd0*/  BRA `(.L_x_211) ;  /* 0xfffffff400cc7947 */ /* 0x000fea000383ffff */
.L_x_191:
[----:B0-----:R0:W1:Y:S02]  /*9be0*/  SYNCS.PHASECHK.TRANS64.TRYWAIT P0, [R6+URZ], R5 ;  /* 0x00000005060075a7 */ /* 0x001064000800017f */
[----:B-1----:R-:W-:Y:S05]  /*9bf0*/  @!P0 NANOSLEEP.SYNCS 0x989680 ;  /* 0x009896800000895d */ /* 0x002fea0003900000 */
[----:B------:R-:W1:Y:S02]  /*9c00*/  @!P0 SYNCS.PHASECHK.TRANS64 P0, [R6+URZ], R5 ;  /* 0x00000005060085a7 */ /* 0x000e64000800007f */
[----:B-1----:R-:W-:Y:S05]  /*9c10*/  @!P0 BRA `(.L_x_191) ;  /* 0xfffffffc00f08947 */ /* 0x002fea000383ffff */
[----:B------:R-:W-:Y:S05]  /*9c20*/  BRA `(.L_x_212) ;  /* 0xfffffff400dc7947 */ /* 0x000fea000383ffff */
.L_x_192:
[----:B0-----:R0:W1:Y:S02]  /*9c30*/  SYNCS.PHASECHK.TRANS64.TRYWAIT P0, [R9+URZ], R4 ;  /* 0x00000004090075a7 */ /* 0x001064000800017f */
[----:B-1----:R-:W-:Y:S05]  /*9c40*/  @!P0 NANOSLEEP.SYNCS 0x989680 ;  /* 0x009896800000895d */ /* 0x002fea0003900000 */
[----:B------:R-:W1:Y:S02]  /*9c50*/  @!P0 SYNCS.PHASECHK.TRANS64 P0, [R9+URZ], R4 ;  /* 0x00000004090085a7 */ /* 0x000e64000800007f */
[----:B-1----:R-:W-:Y:S05]  /*9c60*/  @!P0 BRA `(.L_x_192) ;  /* 0xfffffffc00f08947 */ /* 0x002fea000383ffff */
[----:B------:R-:W-:Y:S05]  /*9c70*/  BRA `(.L_x_213) ;  /* 0xfffffff400ec7947 */ /* 0x000fea000383ffff */
.L_x_193:
[----:B0-----:R0:W1:Y:S02]  /*9c80*/  SYNCS.PHASECHK.TRANS64.TRYWAIT P0, [R6+URZ], R5 ;  /* 0x00000005060075a7 */ /* 0x001064000800017f */
[----:B-1----:R-:W-:Y:S05]  /*9c90*/  @!P0 NANOSLEEP.SYNCS 0x989680 ;  /* 0x009896800000895d */ /* 0x002fea0003900000 */
[----:B------:R-:W1:Y:S02]  /*9ca0*/  @!P0 SYNCS.PHASECHK.TRANS64 P0, [R6+URZ], R5 ;  /* 0x00000005060085a7 */ /* 0x000e64000800007f */
[----:B-1----:R-:W-:Y:S05]  /*9cb0*/  @!P0 BRA `(.L_x_193) ;  /* 0xfffffffc00f08947 */ /* 0x002fea000383ffff */
[----:B------:R-:W-:Y:S05]  /*9cc0*/  BRA `(.L_x_214) ;  /* 0xfffffff400fc7947 */ /* 0x000fea000383ffff */
.L_x_194:
[----:B0-----:R0:W1:Y:S02]  /*9cd0*/  SYNCS.PHASECHK.TRANS64.TRYWAIT P0, [R9+URZ], R4 ;  /* 0x00000004090075a7 */ /* 0x001064000800017f */
[----:B-1----:R-:W-:Y:S05]  /*9ce0*/  @!P0 NANOSLEEP.SYNCS 0x989680 ;  /* 0x009896800000895d */ /* 0x002fea0003900000 */
[----:B------:R-:W1:Y:S02]  /*9cf0*/  @!P0 SYNCS.PHASECHK.TRANS64 P0, [R9+URZ], R4 ;  /* 0x00000004090085a7 */ /* 0x000e64000800007f */
[----:B-1----:R-:W-:Y:S05]  /*9d00*/  @!P0 BRA `(.L_x_194) ;  /* 0xfffffffc00f08947 */ /* 0x002fea000383ffff */
[----:B------:R-:W-:Y:S05]  /*9d10*/  BRA `(.L_x_215) ;  /* 0xfffffff8000c7947 */ /* 0x000fea000383ffff */
.L_x_195:
[----:B0-----:R0:W1:Y:S02]  /*9d20*/  SYNCS.PHASECHK.TRANS64.TRYWAIT P0, [R6+URZ], R5 ;  /* 0x00000005060075a7 */ /* 0x001064000800017f */
[----:B-1----:R-:W-:Y:S05]  /*9d30*/  @!P0 NANOSLEEP.SYNCS 0x989680 ;  /* 0x009896800000895d */ /* 0x002fea0003900000 */
[----:B------:R-:W1:Y:S02]  /*9d40*/  @!P0 SYNCS.PHASECHK.TRANS64 P0, [R6+URZ], R5 ;  /* 0x00000005060085a7 */ /* 0x000e64000800007f */
[----:B-1----:R-:W-:Y:S05]  /*9d50*/  @!P0 BRA `(.L_x_195) ;  /* 0xfffffffc00f08947 */ /* 0x002fea000383ffff */
[----:B------:R-:W-:Y:S05]  /*9d60*/  BRA `(.L_x_216) ;  /* 0xfffffff8001c7947 */ /* 0x000fea000383ffff */
.L_x_196:
[----:B0-----:R0:W1:Y:S02]  /*9d70*/  SYNCS.PHASECHK.TRANS64.TRYWAIT P0, [R9+URZ], R4 ;  /* 0x00000004090075a7 */ /* 0x001064000800017f */
[----:B-1----:R-:W-:Y:S05]  /*9d80*/  @!P0 NANOSLEEP.SYNCS 0x989680 ;  /* 0x009896800000895d */ /* 0x002fea0003900000 */
[----:B------:R-:W1:Y:S02]  /*9d90*/  @!P0 SYNCS.PHASECHK.TRANS64 P0, [R9+URZ], R4 ;  /* 0x00000004090085a7 */ /* 0x000e64000800007f */
[----:B-1----:R-:W-:Y:S05]  /*9da0*/  @!P0 BRA `(.L_x_196) ;  /* 0xfffffffc00f08947 */ /* 0x002fea000383ffff */
[----:B------:R-:W-:Y:S05]  /*9db0*/  BRA `(.L_x_217) ;  /* 0xfffffff8002c7947 */ /* 0x000fea000383ffff */
.L_x_197:
[----:B0-----:R0:W1:Y:S02]  /*9dc0*/  SYNCS.PHASECHK.TRANS64.TRYWAIT P0, [R6+URZ], R5 ;  /* 0x00000005060075a7 */ /* 0x001064000800017f */
[----:B-1----:R-:W-:Y:S05]  /*9dd0*/  @!P0 NANOSLEEP.SYNCS 0x989680 ;  /* 0x009896800000895d */ /* 0x002fea0003900000 */
[----:B------:R-:W1:Y:S02]  /*9de0*/  @!P0 SYNCS.PHASECHK.TRANS64 P0, [R6+URZ], R5 ;  /* 0x00000005060085a7 */ /* 0x000e64000800007f */
[----:B-1----:R-:W-:Y:S05]  /*9df0*/  @!P0 BRA `(.L_x_197) ;  /* 0xfffffffc00f08947 */ /* 0x002fea000383ffff */
[----:B------:R-:W-:Y:S05]  /*9e00*/  BRA `(.L_x_218) ;  /* 0xfffffff8003c7947 */ /* 0x000fea000383ffff */
.L_x_198:
[----:B0-----:R0:W1:Y:S02]  /*9e10*/  SYNCS.PHASECHK.TRANS64.TRYWAIT P0, [R9+URZ], R4 ;  /* 0x00000004090075a7 */ /* 0x001064000800017f */
[----:B-1----:R-:W-:Y:S05]  /*9e20*/  @!P0 NANOSLEEP.SYNCS 0x989680 ;  /* 0x009896800000895d */ /* 0x002fea0003900000 */
[----:B------:R-:W1:Y:S02]  /*9e30*/  @!P0 SYNCS.PHASECHK.TRANS64 P0, [R9+URZ], R4 ;  /* 0x00000004090085a7 */ /* 0x000e64000800007f */
[----:B-1----:R-:W-:Y:S05]  /*9e40*/  @!P0 BRA `(.L_x_198) ;  /* 0xfffffffc00f08947 */ /* 0x002fea000383ffff */
[----:B------:R-:W-:Y:S05]  /*9e50*/  BRA `(.L_x_219) ;  /* 0xfffffff8004c7947 */ /* 0x000fea000383ffff */
.L_x_199:
[----:B0-----:R0:W1:Y:S02]  /*9e60*/  SYNCS.PHASECHK.TRANS64.TRYWAIT P0, [R6+URZ], R5 ;  /* 0x00000005060075a7 */ /* 0x001064000800017f */
[----:B-1----:R-:W-:Y:S05]  /*9e70*/  @!P0 NANOSLEEP.SYNCS 0x989680 ;  /* 0x009896800000895d */ /* 0x002fea0003900000 */
[----:B------:R-:W1:Y:S02]  /*9e80*/  @!P0 SYNCS.PHASECHK.TRANS64 P0, [R6+URZ], R5 ;  /* 0x00000005060085a7 */ /* 0x000e64000800007f */
[----:B-1----:R-:W-:Y:S05]  /*9e90*/  @!P0 BRA `(.L_x_199) ;  /* 0xfffffffc00f08947 */ /* 0x002fea000383ffff */
[----:B------:R-:W-:Y:S05]  /*9ea0*/  BRA `(.L_x_220) ;  /* 0xfffffff800547947 */ /* 0x000fea000383ffff */
.L_x_221:
[----:B------:R-:W-:-:S00]  /*9eb0*/  BRA `(.L_x_221) ;  /* 0xfffffffc00fc7947 */ /* 0x000fc0000383ffff */
[----:B------:R-:W-:-:S00]  /*9ec0*/  NOP ;  /* 0x0000000000007918 */ /* 0x000fc00000000000 */
        /* <DEDUP_REMOVED lines=11> */
.L_x_222:


//--------------------- .nv.shared._ZN7cutlass13device_kernelINS_4gemm6kernel13GemmUniversalIN4cute5tupleIJiiiiEEENS1_10collective13CollectiveMmaINS1_37MainloopSm90TmaGmmaWarpSpecializedFP8ILi14ENS5_IJNS4_1CILi1EEESB_SB_EEENS1_35KernelTmaWarpSpecializedCooperativeEEENS5_IJNSA_ILi128EEESF_NSA_ILi64EEEEEENS_12float_e5m2_tENS5_IJlSB_lEEESI_SJ_NS4_8TiledMMAINS4_8MMA_AtomIJNS4_4SM904GMMA31MMA_64x128x32_F32E5M2E5M2_SS_TNILNSN_7ScaleInE1ELSP_1EEEEEENS4_6LayoutINS5_IJNSA_ILi2EEESB_SB_EEENS5_IJSB_NSA_ILi0EEESV_EEEEENS5_IJNS4_10UnderscoreESY_SY_EEEEENS4_13SM90_TMA_LOADENS4_14ComposedLayoutINS4_7SwizzleILi2ELi4ELi3EEENS4_18smem_ptr_flag_bitsILi8EEENSS_INS5_IJNSA_ILi8EEESG_EEENS5_IJSG_SB_EEEEEEEvNS4_8identityES11_S1B_vS1C_EENS_8epilogue10collective6detail29Sm90TmaWarpSpecializedAdapterINS1F_15DefaultEpilogueISI_SJ_SJ_NS1E_6thread17LinearCombinationISI_Li1EffLNS1J_9ScaleType4KindE0ELNS_15FloatRoundStyleE2ESI_EENS1_15EpilogueDefaultEEEEEvvEEEEvNT_6ParamsE --------------------------
	.section	.nv.shared._ZN7cutlass13device_kernelINS_4gemm6kernel13GemmUniversalIN4cute5tupleIJiiiiEEENS1_10collective13CollectiveMmaINS1_37MainloopSm90TmaGmmaWarpSpecializedFP8ILi14ENS5_IJNS4_1CILi1EEESB_SB_EEENS1_35KernelTmaWarpSpecializedCooperativeEEENS5_IJNSA_ILi128EEESF_NSA_ILi64EEEEEENS_12float_e5m2_tENS5_IJlSB_lEEESI_SJ_NS4_8TiledMMAINS4_8MMA_AtomIJNS4_4SM904GMMA31MMA_64x128x32_F32E5M2E5M2_SS_TNILNSN_7ScaleInE1ELSP_1EEEEEENS4_6LayoutINS5_IJNSA_ILi2EEESB_SB_EEENS5_IJSB_NSA_ILi0EEESV_EEEEENS5_IJNS4_10UnderscoreESY_SY_EEEEENS4_13SM90_TMA_LOADENS4_14ComposedLayoutINS4_7SwizzleILi2ELi4ELi3EEENS4_18smem_ptr_flag_bitsILi8EEENSS_INS5_IJNSA_ILi8EEESG_EEENS5_IJSG_SB_EEEEEEEvNS4_8identityES11_S1B_vS1C_EENS_8epilogue10collective6detail29Sm90TmaWarpSpecializedAdapterINS1F_15DefaultEpilogueISI_SJ_SJ_NS1E_6thread17LinearCombinationISI_Li1EffLNS1J_9ScaleType4KindE0ELNS_15FloatRoundStyleE2ESI_EENS1_15EpilogueDefaultEEEEEvvEEEEvNT_6ParamsE,"aw",@nobits
	.sectionflags	@""
	.align	16
	.zero		1024


//--------------------- .nv.shared.reserved.0     --------------------------
	.section	.nv.shared.reserved.0,"aw",@nobits
	.weak		__nv_reservedSMEM_offset_0_alias
	.size		__nv_reservedSMEM_offset_0_alias, 0, 0
	.other		__nv_reservedSMEM_offset_0_alias,@"STO_CUDA_RESERVED_SHARED STV_DEFAULT"
__nv_reservedSMEM_offset_0_alias:
	.zero		0


//--------------------- .nv.global                --------------------------
	.section	.nv.global,"aw",@nobits
.nv.global:
	.type		_ZN40_INTERNAL_383a40ec_4_k_cu_2aa2eb28_209424cute1_E,@object
	.size		_ZN40_INTERNAL_383a40ec_4_k_cu_2aa2eb28_209424cute1_E,(_ZN40_INTERNAL_383a40ec_4_k_cu_2aa2eb28_209424cuda3std3__45__cpo6cbeginE - _ZN40_INTERNAL_383a40ec_4_k_cu_2aa2eb28_209424cute1_E)
_ZN40_INTERNAL_383a40ec_4_k_cu_2aa2eb28_209424cute1_E:
	.zero		1
	.type		_ZN40_INTERNAL_383a40ec_4_k_cu_2aa2eb28_209424cuda3std3__45__cpo6cbeginE,@object
	.size		_ZN40_INTERNAL_383a40ec_4_k_cu_2aa2eb28_209424cuda3std3__45__cpo6cbeginE,(_ZN40_INTERNAL_383a40ec_4_k_cu_2aa2eb28_209424cuda3std3__48in_placeE - _ZN40_INTERNAL_383a40ec_4_k_cu_2aa2eb28_209424cuda3std3__45__cpo6cbeginE)
_ZN40_INTERNAL_383a40ec_4_k_cu_2aa2eb28_209424cuda3std3__45__cpo6cbeginE:
	.zero		1
	.type		_ZN40_INTERNAL_383a40ec_4_k_cu_2aa2eb28_209424cuda3std3__48in_placeE,@object
	.size		_ZN40_INTERNAL_383a40ec_4_k_cu_2aa2eb28_209424cuda3std3__48in_placeE,(_ZN40_INTERNAL_383a40ec_4_k_cu_2aa2eb28_209424cuda3std6ranges3__45__cpo9iter_moveE - _ZN40_INTERNAL_383a40ec_4_k_cu_2aa2eb28_209424cuda3std3__48in_placeE)
_ZN40_INTERNAL_383a40ec_4_k_cu_2aa2eb28_209424cuda3std3__48in_placeE:
	.zero		1
	.type		_ZN40_INTERNAL_383a40ec_4_k_cu_2aa2eb28_209424cuda3std6ranges3__45__cpo9iter_moveE,@object
	.size		_ZN40_INTERNAL_383a40ec_4_k_cu_2aa2eb28_209424cuda3std6ranges3__45__cpo9iter_moveE,(_ZN40_INTERNAL_383a40ec_4_k_cu_2aa2eb28_209424cuda3std3__45__cpo5beginE - _ZN40_INTERNAL_383a40ec_4_k_cu_2aa2eb28_209424cuda3std6ranges3__45__cpo9iter_moveE)
_ZN40_INTERNAL_383a40ec_4_k_cu_2aa2eb28_209424cuda3std6ranges3__45__cpo9iter_moveE:
	.zero		1
	.type		_ZN40_INTERNAL_383a40ec_4_k_cu_2aa2eb28_209424cuda3std3__45__cpo5beginE,@object
	.size		_ZN40_INTERNAL_383a40ec_4_k_cu_2aa2eb28_209424cuda3std3__45__cpo5beginE,(_ZN40_INTERNAL_383a40ec_4_k_cu_2aa2eb28_209424cuda3std3__442_GLOBAL__N__383a40ec_4_k_cu_2aa2eb28_209426ignoreE - _ZN40_INTERNAL_383a40ec_4_k_cu_2aa2eb28_209424cuda3std3__45__cpo5beginE)
_ZN40_INTERNAL_383a40ec_4_k_cu_2aa2eb28_209424cuda3std3__45__cpo5beginE:
	.zero		1
	.type		_ZN40_INTERNAL_383a40ec_4_k_cu_2aa2eb28_209424cuda3std3__442_GLOBAL__N__383a40ec_4_k_cu_2aa2eb28_209426ignoreE,@object
	.size		_ZN40_INTERNAL_383a40ec_4_k_cu_2aa2eb28_209424cuda3std3__442_GLOBAL__N__383a40ec_4_k_cu_2aa2eb28_209426ignoreE,(_ZN40_INTERNAL_383a40ec_4_k_cu_2aa2eb28_209424cute7productE - _ZN40_INTERNAL_383a40ec_4_k_cu_2aa2eb28_209424cuda3std3__442_GLOBAL__N__383a40ec_4_k_cu_2aa2eb28_209426ignoreE)
_ZN40_INTERNAL_383a40ec_4_k_cu_2aa2eb28_209424cuda3std3__442_GLOBAL__N__383a40ec_4_k_cu_2aa2eb28_209426ignoreE:
	.zero		1
	.type		_ZN40_INTERNAL_383a40ec_4_k_cu_2aa2eb28_209424cute7productE,@object
	.size		_ZN40_INTERNAL_383a40ec_4_k_cu_2aa2eb28_209424cute7productE,(_ZN40_INTERNAL_383a40ec_4_k_cu_2aa2eb28_209424cuda3std3__45__cpo3endE - _ZN40_INTERNAL_383a40ec_4_k_cu_2aa2eb28_209424cute7productE)
_ZN40_INTERNAL_383a40ec_4_k_cu_2aa2eb28_209424cute7productE:
	.zero		1
	.type		_ZN40_INTERNAL_383a40ec_4_k_cu_2aa2eb28_209424cuda3std3__45__cpo3endE,@object
	.size		_ZN40_INTERNAL_383a40ec_4_k_cu_2aa2eb28_209424cuda3std3__45__cpo3endE,(_ZN40_INTERNAL_383a40ec_4_k_cu_2aa2eb28_209424cuda3std3__419piecewise_constructE - _ZN40_INTERNAL_383a40ec_4_k_cu_2aa2eb28_209424cuda3std3__45__cpo3endE)
_ZN40_INTERNAL_383a40ec_4_k_cu_2aa2eb28_209424cuda3std3__45__cpo3endE:
	.zero		1
	.type		_ZN40_INTERNAL_383a40ec_4_k_cu_2aa2eb28_209424cuda3std3__419piecewise_constructE,@object
	.size		_ZN40_INTERNAL_383a40ec_4_k_cu_2aa2eb28_209424cuda3std3__419piecewise_constructE,(_ZN40_INTERNAL_383a40ec_4_k_cu_2aa2eb28_209424cuda3std3__45__cpo4cendE - _ZN40_INTERNAL_383a40ec_4_k_cu_2aa2eb28_209424cuda3std3__419piecewise_constructE)
_ZN40_INTERNAL_383a40ec_4_k_cu_2aa2eb28_209424cuda3std3__419piecewise_constructE:
	.zero		1
	.type		_ZN40_INTERNAL_383a40ec_4_k_cu_2aa2eb28_209424cuda3std3__45__cpo4cendE,@object
	.size		_ZN40_INTERNAL_383a40ec_4_k_cu_2aa2eb28_209424cuda3std3__45__cpo4cendE,(_ZN40_INTERNAL_383a40ec_4_k_cu_2aa2eb28_209424cuda3std6ranges3__45__cpo4swapE - _ZN40_INTERNAL_383a40ec_4_k_cu_2aa2eb28_209424cuda3std3__45__cpo4cendE)
_ZN40_INTERNAL_383a40ec_4_k_cu_2aa2eb28_209424cuda3std3__45__cpo4cendE:
	.zero		1
	.type		_ZN40_INTERNAL_383a40ec_4_k_cu_2aa2eb28_209424cuda3std6ranges3__45__cpo4swapE,@object
	.size		_ZN40_INTERNAL_383a40ec_4_k_cu_2aa2eb28_209424cuda3std6ranges3__45__cpo4swapE,(.L_7 - _ZN40_INTERNAL_383a40ec_4_k_cu_2aa2eb28_209424cuda3std6ranges3__45__cpo4swapE)
_ZN40_INTERNAL_383a40ec_4_k_cu_2aa2eb28_209424cuda3std6ranges3__45__cpo4swapE:
	.zero		1
.L_7:


//--------------------- .nv.constant0._ZN7cutlass13device_kernelINS_4gemm6kernel13GemmUniversalIN4cute5tupleIJiiiiEEENS1_10collective13CollectiveMmaINS1_37MainloopSm90TmaGmmaWarpSpecializedFP8ILi14ENS5_IJNS4_1CILi1EEESB_SB_EEENS1_35KernelTmaWarpSpecializedCooperativeEEENS5_IJNSA_ILi128EEESF_NSA_ILi64EEEEEENS_12float_e5m2_tENS5_IJlSB_lEEESI_SJ_NS4_8TiledMMAINS4_8MMA_AtomIJNS4_4SM904GMMA31MMA_64x128x32_F32E5M2E5M2_SS_TNILNSN_7ScaleInE1ELSP_1EEEEEENS4_6LayoutINS5_IJNSA_ILi2EEESB_SB_EEENS5_IJSB_NSA_ILi0EEESV_EEEEENS5_IJNS4_10UnderscoreESY_SY_EEEEENS4_13SM90_TMA_LOADENS4_14ComposedLayoutINS4_7SwizzleILi2ELi4ELi3EEENS4_18smem_ptr_flag_bitsILi8EEENSS_INS5_IJNSA_ILi8EEESG_EEENS5_IJSG_SB_EEEEEEEvNS4_8identityES11_S1B_vS1C_EENS_8epilogue10collective6detail29Sm90TmaWarpSpecializedAdapterINS1F_15DefaultEpilogueISI_SJ_SJ_NS1E_6thread17LinearCombinationISI_Li1EffLNS1J_9ScaleType4KindE0ELNS_15FloatRoundStyleE2ESI_EENS1_15EpilogueDefaultEEEEEvvEEEEvNT_6ParamsE --------------------------
	.section	.nv.constant0._ZN7cutlass13device_kernelINS_4gemm6kernel13GemmUniversalIN4cute5tupleIJiiiiEEENS1_10collective13CollectiveMmaINS1_37MainloopSm90TmaGmmaWarpSpecializedFP8ILi14ENS5_IJNS4_1CILi1EEESB_SB_EEENS1_35KernelTmaWarpSpecializedCooperativeEEENS5_IJNSA_ILi128EEESF_NSA_ILi64EEEEEENS_12float_e5m2_tENS5_IJlSB_lEEESI_SJ_NS4_8TiledMMAINS4_8MMA_AtomIJNS4_4SM904GMMA31MMA_64x128x32_F32E5M2E5M2_SS_TNILNSN_7ScaleInE1ELSP_1EEEEEENS4_6LayoutINS5_IJNSA_ILi2EEESB_SB_EEENS5_IJSB_NSA_ILi0EEESV_EEEEENS5_IJNS4_10UnderscoreESY_SY_EEEEENS4_13SM90_TMA_LOADENS4_14ComposedLayoutINS4_7SwizzleILi2ELi4ELi3EEENS4_18smem_ptr_flag_bitsILi8EEENSS_INS5_IJNSA_ILi8EEESG_EEENS5_IJSG_SB_EEEEEEEvNS4_8identityES11_S1B_vS1C_EENS_8epilogue10collective6detail29Sm90TmaWarpSpecializedAdapterINS1F_15DefaultEpilogueISI_SJ_SJ_NS1E_6thread17LinearCombinationISI_Li1EffLNS1J_9ScaleType4KindE0ELNS_15FloatRoundStyleE2ESI_EENS1_15EpilogueDefaultEEEEEvvEEEEvNT_6ParamsE,"a",@progbits
	.sectionflags	@""
	.align	4
.nv.constant0._ZN7cutlass13device_kernelINS_4gemm6kernel13GemmUniversalIN4cute5tupleIJiiiiEEENS1_10collective13CollectiveMmaINS1_37MainloopSm90TmaGmmaWarpSpecializedFP8ILi14ENS5_IJNS4_1CILi1EEESB_SB_EEENS1_35KernelTmaWarpSpecializedCooperativeEEENS5_IJNSA_ILi128EEESF_NSA_ILi64EEEEEENS_12float_e5m2_tENS5_IJlSB_lEEESI_SJ_NS4_8TiledMMAINS4_8MMA_AtomIJNS4_4SM904GMMA31MMA_64x128x32_F32E5M2E5M2_SS_TNILNSN_7ScaleInE1ELSP_1EEEEEENS4_6LayoutINS5_IJNSA_ILi2EEESB_SB_EEENS5_IJSB_NSA_ILi0EEESV_EEEEENS5_IJNS4_10UnderscoreESY_SY_EEEEENS4_13SM90_TMA_LOADENS4_14ComposedLayoutINS4_7SwizzleILi2ELi4ELi3EEENS4_18smem_ptr_flag_bitsILi8EEENSS_INS5_IJNSA_ILi8EEESG_EEENS5_IJSG_SB_EEEEEEEvNS4_8identityES11_S1B_vS1C_EENS_8epilogue10collective6detail29Sm90TmaWarpSpecializedAdapterINS1F_15DefaultEpilogueISI_SJ_SJ_NS1E_6thread17LinearCombinationISI_Li1EffLNS1J_9ScaleType4KindE0ELNS_15FloatRoundStyleE2ESI_EENS1_15EpilogueDefaultEEEEEvvEEEEvNT_6ParamsE:
	.zero		1664


//--------------------- SYMBOLS --------------------------

	.type		.nv.reservedSmem.offset0,@object
	.size		.nv.reservedSmem.offset0,0x4
